//
// Generated by NVIDIA NVVM Compiler
//
// Compiler Build ID: CL-36424714
// Cuda compilation tools, release 13.0, V13.0.88
// Based on NVVM 20.0.0
//

.version 9.0
.target sm_100
.address_size 64

	// .globl	_Z21phase_rotation_kernelPKdddPdS1_i
.func  (.param .align 16 .b8 func_retval0[16]) __internal_trig_reduction_slowpathd
(
	.param .b64 __internal_trig_reduction_slowpathd_param_0
)
;
.global .align 8 .b8 __cudart_i2opi_d[144] = {8, 93, 141, 31, 177, 95, 251, 107, 234, 146, 82, 138, 247, 57, 7, 61, 123, 241, 229, 235, 199, 186, 39, 117, 45, 234, 95, 158, 102, 63, 70, 79, 183, 9, 203, 39, 207, 126, 54, 109, 31, 109, 10, 90, 139, 17, 47, 239, 15, 152, 5, 222, 255, 151, 248, 31, 59, 40, 249, 189, 139, 95, 132, 156, 244, 57, 83, 131, 57, 214, 145, 57, 65, 126, 95, 180, 38, 112, 156, 233, 132, 68, 187, 46, 245, 53, 130, 232, 62, 167, 41, 177, 28, 235, 29, 254, 28, 146, 209, 9, 234, 46, 73, 6, 224, 210, 77, 66, 58, 110, 36, 183, 97, 197, 187, 222, 171, 99, 81, 254, 65, 144, 67, 60, 153, 149, 98, 219, 192, 221, 52, 245, 209, 87, 39, 252, 41, 21, 68, 78, 110, 131, 249, 162};
.global .align 16 .b8 __cudart_sin_cos_coeffs[128] = {70, 210, 176, 44, 241, 229, 90, 190, 146, 227, 172, 105, 227, 29, 199, 62, 161, 98, 219, 25, 160, 1, 42, 191, 24, 8, 17, 17, 17, 17, 129, 63, 84, 85, 85, 85, 85, 85, 197, 191, 0, 0, 0, 0, 0, 0, 0, 0, 0, 0, 0, 0, 0, 0, 0, 0, 100, 129, 253, 32, 131, 255, 168, 189, 40, 133, 239, 193, 167, 238, 33, 62, 217, 230, 6, 142, 79, 126, 146, 190, 233, 188, 221, 25, 160, 1, 250, 62, 71, 93, 193, 22, 108, 193, 86, 191, 81, 85, 85, 85, 85, 85, 165, 63, 0, 0, 0, 0, 0, 0, 224, 191, 0, 0, 0, 0, 0, 0, 240, 63};

.visible .entry _Z21phase_rotation_kernelPKdddPdS1_i(
	.param .u64 .ptr .align 1 _Z21phase_rotation_kernelPKdddPdS1_i_param_0,
	.param .f64 _Z21phase_rotation_kernelPKdddPdS1_i_param_1,
	.param .f64 _Z21phase_rotation_kernelPKdddPdS1_i_param_2,
	.param .u64 .ptr .align 1 _Z21phase_rotation_kernelPKdddPdS1_i_param_3,
	.param .u64 .ptr .align 1 _Z21phase_rotation_kernelPKdddPdS1_i_param_4,
	.param .u32 _Z21phase_rotation_kernelPKdddPdS1_i_param_5
)
{
	.reg .pred 	%p<10>;
	.reg .b32 	%r<27>;
	.reg .b64 	%rd<21>;
	.reg .b64 	%fd<77>;

	ld.param.u64 	%rd1, [_Z21phase_rotation_kernelPKdddPdS1_i_param_0];
	ld.param.f64 	%fd13, [_Z21phase_rotation_kernelPKdddPdS1_i_param_1];
	ld.param.f64 	%fd14, [_Z21phase_rotation_kernelPKdddPdS1_i_param_2];
	ld.param.u64 	%rd2, [_Z21phase_rotation_kernelPKdddPdS1_i_param_3];
	ld.param.u64 	%rd3, [_Z21phase_rotation_kernelPKdddPdS1_i_param_4];
	ld.param.u32 	%r10, [_Z21phase_rotation_kernelPKdddPdS1_i_param_5];
	mov.u32 	%r11, %ctaid.x;
	mov.u32 	%r12, %ntid.x;
	mov.u32 	%r13, %tid.x;
	mad.lo.s32 	%r1, %r11, %r12, %r13;
	setp.ge.s32 	%p1, %r1, %r10;
	@%p1 bra 	$L__BB0_11;
	cvta.to.global.u64 	%rd4, %rd1;
	mul.wide.s32 	%rd5, %r1, 8;
	add.s64 	%rd6, %rd4, %rd5;
	ld.global.f64 	%fd1, [%rd6];
	cvt.rn.f64.s32 	%fd15, %r1;
	fma.rn.f64 	%fd16, %fd13, %fd15, %fd14;
	cvt.rmi.f64.f64 	%fd17, %fd16;
	sub.f64 	%fd18, %fd16, %fd17;
	add.f64 	%fd19, %fd18, %fd18;
	mul.f64 	%fd2, %fd19, 0d400921FB54442D18;
	abs.f64 	%fd3, %fd2;
	setp.neu.f64 	%p2, %fd3, 0d7FF0000000000000;
	@%p2 bra 	$L__BB0_3;
	mov.f64 	%fd25, 0d0000000000000000;
	mul.rn.f64 	%fd75, %fd2, %fd25;
	mov.b32 	%r25, 1;
	bra.uni 	$L__BB0_6;
$L__BB0_3:
	mul.f64 	%fd20, %fd2, 0d3FE45F306DC9C883;
	cvt.rni.s32.f64 	%r24, %fd20;
	cvt.rn.f64.s32 	%fd21, %r24;
	fma.rn.f64 	%fd22, %fd21, 0dBFF921FB54442D18, %fd2;
	fma.rn.f64 	%fd23, %fd21, 0dBC91A62633145C00, %fd22;
	fma.rn.f64 	%fd75, %fd21, 0dB97B839A252049C0, %fd23;
	setp.ltu.f64 	%p3, %fd3, 0d41E0000000000000;
	@%p3 bra 	$L__BB0_5;
	{ // callseq 0, 0
	.param .b64 param0;
	st.param.f64 	[param0], %fd2;
	.param .align 16 .b8 retval0[16];
	call.uni (retval0), 
	__internal_trig_reduction_slowpathd, 
	(
	param0
	);
	ld.param.f64 	%fd75, [retval0];
	ld.param.b32 	%r24, [retval0+8];
	} // callseq 0
$L__BB0_5:
	add.s32 	%r25, %r24, 1;
$L__BB0_6:
	setp.neu.f64 	%p4, %fd3, 0d7FF0000000000000;
	shl.b32 	%r16, %r25, 6;
	cvt.u64.u32 	%rd7, %r16;
	and.b64  	%rd8, %rd7, 64;
	mov.u64 	%rd9, __cudart_sin_cos_coeffs;
	add.s64 	%rd10, %rd9, %rd8;
	mul.rn.f64 	%fd26, %fd75, %fd75;
	and.b32  	%r17, %r25, 1;
	setp.eq.b32 	%p5, %r17, 1;
	selp.f64 	%fd27, 0dBDA8FF8320FD8164, 0d3DE5DB65F9785EBA, %p5;
	ld.global.nc.v2.f64 	{%fd28, %fd29}, [%rd10];
	fma.rn.f64 	%fd30, %fd27, %fd26, %fd28;
	fma.rn.f64 	%fd31, %fd30, %fd26, %fd29;
	ld.global.nc.v2.f64 	{%fd32, %fd33}, [%rd10+16];
	fma.rn.f64 	%fd34, %fd31, %fd26, %fd32;
	fma.rn.f64 	%fd35, %fd34, %fd26, %fd33;
	ld.global.nc.v2.f64 	{%fd36, %fd37}, [%rd10+32];
	fma.rn.f64 	%fd38, %fd35, %fd26, %fd36;
	fma.rn.f64 	%fd39, %fd38, %fd26, %fd37;
	fma.rn.f64 	%fd40, %fd39, %fd75, %fd75;
	fma.rn.f64 	%fd41, %fd39, %fd26, 0d3FF0000000000000;
	selp.f64 	%fd42, %fd41, %fd40, %p5;
	and.b32  	%r18, %r25, 2;
	setp.eq.s32 	%p6, %r18, 0;
	mov.f64 	%fd43, 0d0000000000000000;
	sub.f64 	%fd44, %fd43, %fd42;
	selp.f64 	%fd45, %fd42, %fd44, %p6;
	mul.f64 	%fd46, %fd1, %fd45;
	cvta.to.global.u64 	%rd11, %rd2;
	add.s64 	%rd13, %rd11, %rd5;
	st.global.f64 	[%rd13], %fd46;
	@%p4 bra 	$L__BB0_8;
	mov.f64 	%fd52, 0d0000000000000000;
	mul.rn.f64 	%fd76, %fd2, %fd52;
	mov.b32 	%r26, 0;
	bra.uni 	$L__BB0_10;
$L__BB0_8:
	mul.f64 	%fd47, %fd2, 0d3FE45F306DC9C883;
	cvt.rni.s32.f64 	%r26, %fd47;
	cvt.rn.f64.s32 	%fd48, %r26;
	fma.rn.f64 	%fd49, %fd48, 0dBFF921FB54442D18, %fd2;
	fma.rn.f64 	%fd50, %fd48, 0dBC91A62633145C00, %fd49;
	fma.rn.f64 	%fd76, %fd48, 0dB97B839A252049C0, %fd50;
	setp.ltu.f64 	%p7, %fd3, 0d41E0000000000000;
	@%p7 bra 	$L__BB0_10;
	{ // callseq 1, 0
	.param .b64 param0;
	st.param.f64 	[param0], %fd2;
	.param .align 16 .b8 retval0[16];
	call.uni (retval0), 
	__internal_trig_reduction_slowpathd, 
	(
	param0
	);
	ld.param.f64 	%fd76, [retval0];
	ld.param.b32 	%r26, [retval0+8];
	} // callseq 1
$L__BB0_10:
	shl.b32 	%r21, %r26, 6;
	cvt.u64.u32 	%rd14, %r21;
	and.b64  	%rd15, %rd14, 64;
	add.s64 	%rd17, %rd9, %rd15;
	mul.rn.f64 	%fd53, %fd76, %fd76;
	and.b32  	%r22, %r26, 1;
	setp.eq.b32 	%p8, %r22, 1;
	selp.f64 	%fd54, 0dBDA8FF8320FD8164, 0d3DE5DB65F9785EBA, %p8;
	ld.global.nc.v2.f64 	{%fd55, %fd56}, [%rd17];
	fma.rn.f64 	%fd57, %fd54, %fd53, %fd55;
	fma.rn.f64 	%fd58, %fd57, %fd53, %fd56;
	ld.global.nc.v2.f64 	{%fd59, %fd60}, [%rd17+16];
	fma.rn.f64 	%fd61, %fd58, %fd53, %fd59;
	fma.rn.f64 	%fd62, %fd61, %fd53, %fd60;
	ld.global.nc.v2.f64 	{%fd63, %fd64}, [%rd17+32];
	fma.rn.f64 	%fd65, %fd62, %fd53, %fd63;
	fma.rn.f64 	%fd66, %fd65, %fd53, %fd64;
	fma.rn.f64 	%fd67, %fd66, %fd76, %fd76;
	fma.rn.f64 	%fd68, %fd66, %fd53, 0d3FF0000000000000;
	selp.f64 	%fd69, %fd68, %fd67, %p8;
	and.b32  	%r23, %r26, 2;
	setp.eq.s32 	%p9, %r23, 0;
	mov.f64 	%fd70, 0d0000000000000000;
	sub.f64 	%fd71, %fd70, %fd69;
	selp.f64 	%fd72, %fd69, %fd71, %p9;
	mul.f64 	%fd73, %fd1, %fd72;
	cvta.to.global.u64 	%rd18, %rd3;
	add.s64 	%rd20, %rd18, %rd5;
	st.global.f64 	[%rd20], %fd73;
$L__BB0_11:
	ret;

}
	// .globl	_Z22low_pass_filter_kernelPKdS0_PdS1_ii
.visible .entry _Z22low_pass_filter_kernelPKdS0_PdS1_ii(
	.param .u64 .ptr .align 1 _Z22low_pass_filter_kernelPKdS0_PdS1_ii_param_0,
	.param .u64 .ptr .align 1 _Z22low_pass_filter_kernelPKdS0_PdS1_ii_param_1,
	.param .u64 .ptr .align 1 _Z22low_pass_filter_kernelPKdS0_PdS1_ii_param_2,
	.param .u64 .ptr .align 1 _Z22low_pass_filter_kernelPKdS0_PdS1_ii_param_3,
	.param .u32 _Z22low_pass_filter_kernelPKdS0_PdS1_ii_param_4,
	.param .u32 _Z22low_pass_filter_kernelPKdS0_PdS1_ii_param_5
)
{
	.reg .pred 	%p<7>;
	.reg .b32 	%r<26>;
	.reg .b64 	%rd<21>;
	.reg .b64 	%fd<36>;

	ld.param.u64 	%rd9, [_Z22low_pass_filter_kernelPKdS0_PdS1_ii_param_0];
	ld.param.u64 	%rd10, [_Z22low_pass_filter_kernelPKdS0_PdS1_ii_param_1];
	ld.param.u64 	%rd7, [_Z22low_pass_filter_kernelPKdS0_PdS1_ii_param_2];
	ld.param.u64 	%rd8, [_Z22low_pass_filter_kernelPKdS0_PdS1_ii_param_3];
	ld.param.u32 	%r14, [_Z22low_pass_filter_kernelPKdS0_PdS1_ii_param_4];
	ld.param.u32 	%r15, [_Z22low_pass_filter_kernelPKdS0_PdS1_ii_param_5];
	cvta.to.global.u64 	%rd1, %rd10;
	cvta.to.global.u64 	%rd2, %rd9;
	mov.u32 	%r16, %ctaid.x;
	mov.u32 	%r17, %ntid.x;
	mul.lo.s32 	%r1, %r16, %r17;
	mov.u32 	%r2, %tid.x;
	add.s32 	%r24, %r1, %r2;
	setp.ge.s32 	%p1, %r24, %r15;
	@%p1 bra 	$L__BB1_9;
	cvta.to.global.u64 	%rd11, %rd8;
	cvta.to.global.u64 	%rd12, %rd7;
	mul.wide.s32 	%rd13, %r24, 8;
	add.s64 	%rd3, %rd11, %rd13;
	mov.b64 	%rd14, 0;
	st.global.u64 	[%rd3], %rd14;
	add.s64 	%rd4, %rd12, %rd13;
	st.global.u64 	[%rd4], %rd14;
	add.s32 	%r18, %r14, %r24;
	min.s32 	%r4, %r18, 8192;
	setp.le.s32 	%p2, %r4, %r24;
	@%p2 bra 	$L__BB1_8;
	sub.s32 	%r19, %r4, %r24;
	and.b32  	%r5, %r19, 3;
	setp.eq.s32 	%p3, %r5, 0;
	@%p3 bra 	$L__BB1_5;
	neg.s32 	%r22, %r5;
$L__BB1_4:
	.pragma "nounroll";
	mul.wide.s32 	%rd15, %r24, 8;
	add.s64 	%rd16, %rd1, %rd15;
	add.s64 	%rd17, %rd2, %rd15;
	ld.global.f64 	%fd1, [%rd17];
	ld.global.f64 	%fd2, [%rd4];
	add.f64 	%fd3, %fd1, %fd2;
	st.global.f64 	[%rd4], %fd3;
	ld.global.f64 	%fd4, [%rd16];
	ld.global.f64 	%fd5, [%rd3];
	add.f64 	%fd6, %fd4, %fd5;
	st.global.f64 	[%rd3], %fd6;
	add.s32 	%r24, %r24, 1;
	add.s32 	%r22, %r22, 1;
	setp.ne.s32 	%p4, %r22, 0;
	@%p4 bra 	$L__BB1_4;
$L__BB1_5:
	sub.s32 	%r20, %r1, %r4;
	add.s32 	%r21, %r20, %r2;
	setp.gt.u32 	%p5, %r21, -4;
	@%p5 bra 	$L__BB1_8;
	add.s64 	%rd5, %rd2, 16;
	add.s64 	%rd6, %rd1, 16;
$L__BB1_7:
	mul.wide.s32 	%rd18, %r24, 8;
	add.s64 	%rd19, %rd5, %rd18;
	add.s64 	%rd20, %rd6, %rd18;
	ld.global.f64 	%fd7, [%rd19+-16];
	ld.global.f64 	%fd8, [%rd4];
	add.f64 	%fd9, %fd7, %fd8;
	st.global.f64 	[%rd4], %fd9;
	ld.global.f64 	%fd10, [%rd20+-16];
	ld.global.f64 	%fd11, [%rd3];
	add.f64 	%fd12, %fd10, %fd11;
	st.global.f64 	[%rd3], %fd12;
	ld.global.f64 	%fd13, [%rd19+-8];
	ld.global.f64 	%fd14, [%rd4];
	add.f64 	%fd15, %fd13, %fd14;
	st.global.f64 	[%rd4], %fd15;
	ld.global.f64 	%fd16, [%rd20+-8];
	ld.global.f64 	%fd17, [%rd3];
	add.f64 	%fd18, %fd16, %fd17;
	st.global.f64 	[%rd3], %fd18;
	ld.global.f64 	%fd19, [%rd19];
	ld.global.f64 	%fd20, [%rd4];
	add.f64 	%fd21, %fd19, %fd20;
	st.global.f64 	[%rd4], %fd21;
	ld.global.f64 	%fd22, [%rd20];
	ld.global.f64 	%fd23, [%rd3];
	add.f64 	%fd24, %fd22, %fd23;
	st.global.f64 	[%rd3], %fd24;
	ld.global.f64 	%fd25, [%rd19+8];
	ld.global.f64 	%fd26, [%rd4];
	add.f64 	%fd27, %fd25, %fd26;
	st.global.f64 	[%rd4], %fd27;
	ld.global.f64 	%fd28, [%rd20+8];
	ld.global.f64 	%fd29, [%rd3];
	add.f64 	%fd30, %fd28, %fd29;
	st.global.f64 	[%rd3], %fd30;
	add.s32 	%r24, %r24, 4;
	setp.lt.s32 	%p6, %r24, %r4;
	@%p6 bra 	$L__BB1_7;
$L__BB1_8:
	ld.global.f64 	%fd31, [%rd4];
	cvt.rn.f64.s32 	%fd32, %r14;
	div.rn.f64 	%fd33, %fd31, %fd32;
	st.global.f64 	[%rd4], %fd33;
	ld.global.f64 	%fd34, [%rd3];
	div.rn.f64 	%fd35, %fd34, %fd32;
	st.global.f64 	[%rd3], %fd35;
$L__BB1_9:
	ret;

}
	// .globl	_Z18compute_sum_kernelPKdS0_PdS1_i
.visible .entry _Z18compute_sum_kernelPKdS0_PdS1_i(
	.param .u64 .ptr .align 1 _Z18compute_sum_kernelPKdS0_PdS1_i_param_0,
	.param .u64 .ptr .align 1 _Z18compute_sum_kernelPKdS0_PdS1_i_param_1,
	.param .u64 .ptr .align 1 _Z18compute_sum_kernelPKdS0_PdS1_i_param_2,
	.param .u64 .ptr .align 1 _Z18compute_sum_kernelPKdS0_PdS1_i_param_3,
	.param .u32 _Z18compute_sum_kernelPKdS0_PdS1_i_param_4
)
{
	.reg .pred 	%p<2>;
	.reg .b32 	%r<6>;
	.reg .b64 	%rd<12>;
	.reg .b64 	%fd<15>;

	ld.param.u64 	%rd1, [_Z18compute_sum_kernelPKdS0_PdS1_i_param_0];
	ld.param.u64 	%rd2, [_Z18compute_sum_kernelPKdS0_PdS1_i_param_1];
	ld.param.u64 	%rd3, [_Z18compute_sum_kernelPKdS0_PdS1_i_param_2];
	ld.param.u64 	%rd4, [_Z18compute_sum_kernelPKdS0_PdS1_i_param_3];
	ld.param.u32 	%r2, [_Z18compute_sum_kernelPKdS0_PdS1_i_param_4];
	mov.u32 	%r3, %ctaid.x;
	mov.u32 	%r4, %ntid.x;
	mov.u32 	%r5, %tid.x;
	mad.lo.s32 	%r1, %r3, %r4, %r5;
	setp.ge.s32 	%p1, %r1, %r2;
	@%p1 bra 	$L__BB2_2;
	cvta.to.global.u64 	%rd5, %rd1;
	cvta.to.global.u64 	%rd6, %rd2;
	cvta.to.global.u64 	%rd7, %rd3;
	cvta.to.global.u64 	%rd8, %rd4;
	mul.wide.s32 	%rd9, %r1, 8;
	add.s64 	%rd10, %rd5, %rd9;
	ld.global.f64 	%fd1, [%rd10];
	mul.f64 	%fd2, %fd1, %fd1;
	add.s64 	%rd11, %rd6, %rd9;
	ld.global.f64 	%fd3, [%rd11];
	mul.f64 	%fd4, %fd3, %fd3;
	sub.f64 	%fd5, %fd2, %fd4;
	add.f64 	%fd6, %fd1, %fd1;
	mul.f64 	%fd7, %fd6, %fd3;
	mul.f64 	%fd8, %fd5, %fd5;
	mul.f64 	%fd9, %fd7, %fd7;
	sub.f64 	%fd10, %fd8, %fd9;
	add.f64 	%fd11, %fd5, %fd5;
	mul.f64 	%fd12, %fd7, %fd11;
	atom.global.add.f64 	%fd13, [%rd7], %fd10;
	atom.global.add.f64 	%fd14, [%rd8], %fd12;
$L__BB2_2:
	ret;

}
.func  (.param .align 16 .b8 func_retval0[16]) __internal_trig_reduction_slowpathd(
	.param .b64 __internal_trig_reduction_slowpathd_param_0
)
{
	.local .align 8 .b8 	__local_depot3[40];
	.reg .b64 	%SP;
	.reg .b64 	%SPL;
	.reg .pred 	%p<10>;
	.reg .b32 	%r<47>;
	.reg .b64 	%rd<74>;
	.reg .b64 	%fd<5>;

	mov.u64 	%SPL, __local_depot3;
	ld.param.f64 	%fd4, [__internal_trig_reduction_slowpathd_param_0];
	add.u64 	%rd1, %SPL, 0;
	{
	.reg .b32 %temp; 
	mov.b64 	{%temp, %r1}, %fd4;
	}
	shr.u32 	%r2, %r1, 20;
	and.b32  	%r3, %r2, 2047;
	setp.eq.s32 	%p1, %r3, 2047;
	mov.b32 	%r46, 0;
	@%p1 bra 	$L__BB3_9;
	add.s32 	%r20, %r3, -1024;
	mov.b64 	%rd20, %fd4;
	shl.b64 	%rd2, %rd20, 11;
	shr.u32 	%r4, %r20, 6;
	sub.s32 	%r45, 15, %r4;
	sub.s32 	%r21, 19, %r4;
	setp.lt.u32 	%p2, %r20, 128;
	selp.b32 	%r6, 18, %r21, %p2;
	setp.ge.s32 	%p3, %r45, %r6;
	mov.b64 	%rd70, 0;
	@%p3 bra 	$L__BB3_4;
	add.s32 	%r23, %r6, %r4;
	neg.s32 	%r43, %r23;
	or.b64  	%rd3, %rd2, -9223372036854775808;
	mov.b64 	%rd70, 0;
	mov.b32 	%r42, 0;
	mov.u64 	%rd25, __cudart_i2opi_d;
	mov.u32 	%r44, %r45;
$L__BB3_3:
	.pragma "nounroll";
	mul.wide.s32 	%rd22, %r42, 8;
	add.s64 	%rd23, %rd1, %rd22;
	mul.wide.s32 	%rd24, %r44, 8;
	add.s64 	%rd26, %rd25, %rd24;
	ld.global.nc.u64 	%rd27, [%rd26];
	{
	.reg .u32 %r0, %r1, %r2, %r3, %alo, %ahi, %blo, %bhi, %clo, %chi;
	mov.b64 	{%alo,%ahi}, %rd27;
	mov.b64 	{%blo,%bhi}, %rd3;
	mov.b64 	{%clo,%chi}, %rd70;
	mad.lo.cc.u32 	%r0, %alo, %blo, %clo;
	madc.hi.cc.u32 	%r1, %alo, %blo, %chi;
	madc.hi.u32 	%r2, %alo, %bhi, 0;
	mad.lo.cc.u32 	%r1, %alo, %bhi, %r1;
	madc.hi.cc.u32 	%r2, %ahi, %blo, %r2;
	madc.hi.u32 	%r3, %ahi, %bhi, 0;
	mad.lo.cc.u32 	%r1, %ahi, %blo, %r1;
	madc.lo.cc.u32 	%r2, %ahi, %bhi, %r2;
	addc.u32 	%r3, %r3, 0;
	mov.b64 	%rd28, {%r0,%r1};
	mov.b64 	%rd70, {%r2,%r3};
	}
	st.local.u64 	[%rd23], %rd28;
	add.s32 	%r44, %r44, 1;
	add.s32 	%r43, %r43, 1;
	add.s32 	%r42, %r42, 1;
	setp.ne.s32 	%p4, %r43, -15;
	mov.u32 	%r45, %r6;
	@%p4 bra 	$L__BB3_3;
$L__BB3_4:
	cvt.s64.s32 	%rd29, %r45;
	cvt.u64.u32 	%rd30, %r4;
	add.s64 	%rd31, %rd30, %rd29;
	shl.b64 	%rd32, %rd31, 3;
	add.s64 	%rd33, %rd1, %rd32;
	st.local.u64 	[%rd33+-120], %rd70;
	and.b32  	%r15, %r2, 63;
	ld.local.u64 	%rd72, [%rd1+16];
	ld.local.u64 	%rd71, [%rd1+24];
	setp.eq.s32 	%p5, %r15, 0;
	@%p5 bra 	$L__BB3_6;
	shl.b64 	%rd34, %rd71, %r15;
	shr.u64 	%rd35, %rd72, 1;
	xor.b32  	%r24, %r15, 63;
	shr.u64 	%rd36, %rd35, %r24;
	or.b64  	%rd71, %rd34, %rd36;
	ld.local.u64 	%rd37, [%rd1+8];
	shl.b64 	%rd38, %rd72, %r15;
	shr.u64 	%rd39, %rd37, 1;
	shr.u64 	%rd40, %rd39, %r24;
	or.b64  	%rd72, %rd38, %rd40;
$L__BB3_6:
	and.b32  	%r25, %r1, -2147483648;
	shr.u64 	%rd41, %rd71, 62;
	cvt.u32.u64 	%r26, %rd41;
	mov.b64 	{%r27, %r28}, %rd71;
	mov.b64 	{%r29, %r30}, %rd72;
	shf.l.wrap.b32 	%r31, %r30, %r27, 2;
	shf.l.wrap.b32 	%r32, %r27, %r28, 2;
	mov.b64 	%rd42, {%r31, %r32};
	shl.b64 	%rd43, %rd72, 2;
	shr.u64 	%rd44, %rd42, 63;
	cvt.u32.u64 	%r33, %rd44;
	add.s32 	%r34, %r33, %r26;
	setp.eq.s32 	%p6, %r25, 0;
	neg.s32 	%r35, %r34;
	selp.b32 	%r46, %r34, %r35, %p6;
	setp.gt.s64 	%p7, %rd42, -1;
	mov.b64 	%rd45, 0;
	{
	.reg .u32 %r0, %r1, %r2, %r3, %a0, %a1, %a2, %a3, %b0, %b1, %b2, %b3;
	mov.b64 	{%a0,%a1}, %rd45;
	mov.b64 	{%a2,%a3}, %rd45;
	mov.b64 	{%b0,%b1}, %rd43;
	mov.b64 	{%b2,%b3}, %rd42;
	sub.cc.u32 	%r0, %a0, %b0;
	subc.cc.u32 	%r1, %a1, %b1;
	subc.cc.u32 	%r2, %a2, %b2;
	subc.u32 	%r3, %a3, %b3;
	mov.b64 	%rd46, {%r0,%r1};
	mov.b64 	%rd47, {%r2,%r3};
	}
	xor.b32  	%r36, %r25, -2147483648;
	selp.b64 	%rd73, %rd42, %rd47, %p7;
	selp.b64 	%rd14, %rd43, %rd46, %p7;
	selp.b32 	%r17, %r25, %r36, %p7;
	clz.b64 	%r37, %rd73;
	cvt.u64.u32 	%rd15, %r37;
	setp.eq.s32 	%p8, %r37, 0;
	@%p8 bra 	$L__BB3_8;
	cvt.u32.u64 	%r38, %rd15;
	and.b32  	%r39, %r38, 63;
	shl.b64 	%rd48, %rd73, %r39;
	shr.u64 	%rd49, %rd14, 1;
	not.b32 	%r40, %r38;
	and.b32  	%r41, %r40, 63;
	shr.u64 	%rd50, %rd49, %r41;
	or.b64  	%rd73, %rd48, %rd50;
$L__BB3_8:
	mov.b64 	%rd51, -3958705157555305931;
	{
	.reg .u32 %r0, %r1, %r2, %r3, %alo, %ahi, %blo, %bhi;
	mov.b64 	{%alo,%ahi}, %rd73;
	mov.b64 	{%blo,%bhi}, %rd51;
	mul.lo.u32 	%r0, %alo, %blo;
	mul.hi.u32 	%r1, %alo, %blo;
	mad.lo.cc.u32 	%r1, %alo, %bhi, %r1;
	madc.hi.u32 	%r2, %alo, %bhi, 0;
	mad.lo.cc.u32 	%r1, %ahi, %blo, %r1;
	madc.hi.cc.u32 	%r2, %ahi, %blo, %r2;
	madc.hi.u32 	%r3, %ahi, %bhi, 0;
	mad.lo.cc.u32 	%r2, %ahi, %bhi, %r2;
	addc.u32 	%r3, %r3, 0;
	mov.b64 	%rd52, {%r0,%r1};
	mov.b64 	%rd53, {%r2,%r3};
	}
	setp.gt.s64 	%p9, %rd53, 0;
	{
	.reg .u32 %r0, %r1, %r2, %r3, %a0, %a1, %a2, %a3, %b0, %b1, %b2, %b3;
	mov.b64 	{%a0,%a1}, %rd52;
	mov.b64 	{%a2,%a3}, %rd53;
	mov.b64 	{%b0,%b1}, %rd52;
	mov.b64 	{%b2,%b3}, %rd53;
	add.cc.u32 	%r0, %a0, %b0;
	addc.cc.u32 	%r1, %a1, %b1;
	addc.cc.u32 	%r2, %a2, %b2;
	addc.u32 	%r3, %a3, %b3;
	mov.b64 	%rd54, {%r0,%r1};
	mov.b64 	%rd55, {%r2,%r3};
	}
	selp.b64 	%rd56, %rd55, %rd53, %p9;
	selp.s64 	%rd57, -1, 0, %p9;
	sub.s64 	%rd58, %rd57, %rd15;
	cvt.u64.u32 	%rd59, %r17;
	shl.b64 	%rd60, %rd59, 32;
	add.s64 	%rd61, %rd56, 1;
	shr.u64 	%rd62, %rd61, 10;
	add.s64 	%rd63, %rd62, 1;
	shr.u64 	%rd64, %rd63, 1;
	shl.b64 	%rd65, %rd58, 52;
	add.s64 	%rd66, %rd65, %rd64;
	add.s64 	%rd67, %rd66, 4602678819172646912;
	or.b64  	%rd68, %rd67, %rd60;
	mov.b64 	%fd4, %rd68;
$L__BB3_9:
	st.param.f64 	[func_retval0], %fd4;
	st.param.b32 	[func_retval0+8], %r46;
	ret;

}


// ===== COMPILED SASS (sm_100) =====

	.target	sm_100

	.elftype	@"ET_EXEC"


//--------------------- .note.nv.tkinfo           --------------------------
	.section	.note.nv.tkinfo,"",@"SHT_NOTE"
	.sectionflags	@"SHF_NOTE_NV_TKINFO"
	.tkinfo
        /*0018*/ 	.word	0x00000002
        /*0030*/ 	.string	""
        /*0030*/ 	.string	"ptxas"
        /*0030*/ 	.string	"Cuda compilation tools, release 13.0, V13.0.88"
        /*0030*/ 	.string	"Build cuda_13.0.r13.0/compiler.36424714_0"
        /*0030*/ 	.string	"-arch sm_100 -m 64 "



//--------------------- .note.nv.cuinfo           --------------------------
	.section	.note.nv.cuinfo,"",@"SHT_NOTE"
	.sectionflags	@"SHF_NOTE_NV_CUINFO"
        /*0018*/ 	.short	0x0002
        /*001a*/ 	.short	0x0064
        /*001c*/ 	.short	0x0082
	.zero		2


//--------------------- .nv.info                  --------------------------
	.section	.nv.info,"",@"SHT_CUDA_INFO"
	.align	4


	//----- nvinfo : EIATTR_REGCOUNT
	.align		4
        /*0000*/ 	.byte	0x04, 0x2f
        /*0002*/ 	.short	(.L_3 - .L_2)
	.align		4
.L_2:
        /*0004*/ 	.word	index@(_Z21phase_rotation_kernelPKdddPdS1_i)
        /*0008*/ 	.word	0x0000001e


	//----- nvinfo : EIATTR_FRAME_SIZE
	.align		4
.L_3:
        /*000c*/ 	.byte	0x04, 0x11
        /*000e*/ 	.short	(.L_5 - .L_4)
	.align		4
.L_4:
        /*0010*/ 	.word	index@($_Z21phase_rotation_kernelPKdddPdS1_i$__internal_trig_reduction_slowpathd)
        /*0014*/ 	.word	0x00000028


	//----- nvinfo : EIATTR_FRAME_SIZE
	.align		4
.L_5:
        /*0018*/ 	.byte	0x04, 0x11
        /*001a*/ 	.short	(.L_7 - .L_6)
	.align		4
.L_6:
        /*001c*/ 	.word	index@(_Z21phase_rotation_kernelPKdddPdS1_i)
        /*0020*/ 	.word	0x00000028


	//----- nvinfo : EIATTR_REGCOUNT
	.align		4
.L_7:
        /*0024*/ 	.byte	0x04, 0x2f
        /*0026*/ 	.short	(.L_9 - .L_8)
	.align		4
.L_8:
        /*0028*/ 	.word	index@(_Z22low_pass_filter_kernelPKdS0_PdS1_ii)
        /*002c*/ 	.word	0x0000001e


	//----- nvinfo : EIATTR_FRAME_SIZE
	.align		4
.L_9:
        /*0030*/ 	.byte	0x04, 0x11
        /*0032*/ 	.short	(.L_11 - .L_10)
	.align		4
.L_10:
        /*0034*/ 	.word	index@($__internal_0_$__cuda_sm20_div_rn_f64_full)
        /*0038*/ 	.word	0x00000000


	//----- nvinfo : EIATTR_FRAME_SIZE
	.align		4
.L_11:
        /*003c*/ 	.byte	0x04, 0x11
        /*003e*/ 	.short	(.L_13 - .L_12)
	.align		4
.L_12:
        /*0040*/ 	.word	index@(_Z22low_pass_filter_kernelPKdS0_PdS1_ii)
        /*0044*/ 	.word	0x00000000


	//----- nvinfo : EIATTR_REGCOUNT
	.align		4
.L_13:
        /*0048*/ 	.byte	0x04, 0x2f
        /*004a*/ 	.short	(.L_15 - .L_14)
	.align		4
.L_14:
        /*004c*/ 	.word	index@(_Z18compute_sum_kernelPKdS0_PdS1_i)
        /*0050*/ 	.word	0x00000014


	//----- nvinfo : EIATTR_FRAME_SIZE
	.align		4
.L_15:
        /*0054*/ 	.byte	0x04, 0x11
        /*0056*/ 	.short	(.L_17 - .L_16)
	.align		4
.L_16:
        /*0058*/ 	.word	index@(_Z18compute_sum_kernelPKdS0_PdS1_i)
        /*005c*/ 	.word	0x00000000


	//----- nvinfo : EIATTR_MIN_STACK_SIZE
	.align		4
.L_17:
        /*0060*/ 	.byte	0x04, 0x12
        /*0062*/ 	.short	(.L_19 - .L_18)
	.align		4
.L_18:
        /*0064*/ 	.word	index@(_Z18compute_sum_kernelPKdS0_PdS1_i)
        /*0068*/ 	.word	0x00000000


	//----- nvinfo : EIATTR_MIN_STACK_SIZE
	.align		4
.L_19:
        /*006c*/ 	.byte	0x04, 0x12
        /*006e*/ 	.short	(.L_21 - .L_20)
	.align		4
.L_20:
        /*0070*/ 	.word	index@(_Z22low_pass_filter_kernelPKdS0_PdS1_ii)
        /*0074*/ 	.word	0x00000000


	//----- nvinfo : EIATTR_MIN_STACK_SIZE
	.align		4
.L_21:
        /*0078*/ 	.byte	0x04, 0x12
        /*007a*/ 	.short	(.L_23 - .L_22)
	.align		4
.L_22:
        /*007c*/ 	.word	index@(_Z21phase_rotation_kernelPKdddPdS1_i)
        /*0080*/ 	.word	0x00000028
.L_23:


//--------------------- .nv.compat                --------------------------
	.section	.nv.compat,"",@"SHT_CUDA_COMPAT_INFO"
	.align	4
        /*0000*/ 	.byte	0x02, 0x09, 0x00, 0x00, 0x02, 0x02, 0x01, 0x00, 0x02, 0x05, 0x05, 0x00, 0x03, 0x07, 0x01, 0x01
        /*0010*/ 	.byte	0x02, 0x03, 0x00, 0x00, 0x02, 0x06, 0x01, 0x00, 0x04, 0x0b, 0x08, 0x00, 0x01, 0x00, 0x00, 0x00
        /*0020*/ 	.byte	0x00, 0x00, 0x00, 0x00


//--------------------- .nv.info._Z18compute_sum_kernelPKdS0_PdS1_i --------------------------
	.section	.nv.info._Z18compute_sum_kernelPKdS0_PdS1_i,"",@"SHT_CUDA_INFO"
	.sectionflags	@""
	.align	4


	//----- nvinfo : EIATTR_CUDA_API_VERSION
	.align		4
        /*0000*/ 	.byte	0x04, 0x37
        /*0002*/ 	.short	(.L_25 - .L_24)
.L_24:
        /*0004*/ 	.word	0x00000082


	//----- nvinfo : EIATTR_KPARAM_INFO
	.align		4
.L_25:
        /*0008*/ 	.byte	0x04, 0x17
        /*000a*/ 	.short	(.L_27 - .L_26)
.L_26:
        /*000c*/ 	.word	0x00000000
        /*0010*/ 	.short	0x0004
        /*0012*/ 	.short	0x0020
        /*0014*/ 	.byte	0x00, 0xf0, 0x11, 0x00


	//----- nvinfo : EIATTR_KPARAM_INFO
	.align		4
.L_27:
        /*0018*/ 	.byte	0x04, 0x17
        /*001a*/ 	.short	(.L_29 - .L_28)
.L_28:
        /*001c*/ 	.word	0x00000000
        /*0020*/ 	.short	0x0003
        /*0022*/ 	.short	0x0018
        /*0024*/ 	.byte	0x00, 0xf5, 0x21, 0x00


	//----- nvinfo : EIATTR_KPARAM_INFO
	.align		4
.L_29:
        /*0028*/ 	.byte	0x04, 0x17
        /*002a*/ 	.short	(.L_31 - .L_30)
.L_30:
        /*002c*/ 	.word	0x00000000
        /*0030*/ 	.short	0x0002
        /*0032*/ 	.short	0x0010
        /*0034*/ 	.byte	0x00, 0xf5, 0x21, 0x00


	//----- nvinfo : EIATTR_KPARAM_INFO
	.align		4
.L_31:
        /*0038*/ 	.byte	0x04, 0x17
        /*003a*/ 	.short	(.L_33 - .L_32)
.L_32:
        /*003c*/ 	.word	0x00000000
        /*0040*/ 	.short	0x0001
        /*0042*/ 	.short	0x0008
        /*0044*/ 	.byte	0x00, 0xf5, 0x21, 0x00


	//----- nvinfo : EIATTR_KPARAM_INFO
	.align		4
.L_33:
        /*0048*/ 	.byte	0x04, 0x17
        /*004a*/ 	.short	(.L_35 - .L_34)
.L_34:
        /*004c*/ 	.word	0x00000000
        /*0050*/ 	.short	0x0000
        /*0052*/ 	.short	0x0000
        /*0054*/ 	.byte	0x00, 0xf5, 0x21, 0x00


	//----- nvinfo : EIATTR_SPARSE_MMA_MASK
	.align		4
.L_35:
        /*0058*/ 	.byte	0x03, 0x50
        /*005a*/ 	.short	0x0000


	//----- nvinfo : EIATTR_MAXREG_COUNT
	.align		4
        /*005c*/ 	.byte	0x03, 0x1b
        /*005e*/ 	.short	0x00ff


	//----- nvinfo : EIATTR_MERCURY_ISA_VERSION
	.align		4
        /*0060*/ 	.byte	0x03, 0x5f
        /*0062*/ 	.short	0x0101


	//----- nvinfo : EIATTR_VRC_CTA_INIT_COUNT
	.align		4
        /*0064*/ 	.byte	0x02, 0x4a
	.zero		1
	.zero		1


	//----- nvinfo : EIATTR_EXIT_INSTR_OFFSETS
	.align		4
        /*0068*/ 	.byte	0x04, 0x1c
        /*006a*/ 	.short	(.L_37 - .L_36)


	//   ....[0]....
.L_36:
        /*006c*/ 	.word	0x00000070


	//   ....[1]....
        /*0070*/ 	.word	0x000001b0


	//----- nvinfo : EIATTR_CBANK_PARAM_SIZE
	.align		4
.L_37:
        /*0074*/ 	.byte	0x03, 0x19
        /*0076*/ 	.short	0x0024


	//----- nvinfo : EIATTR_PARAM_CBANK
	.align		4
        /*0078*/ 	.byte	0x04, 0x0a
        /*007a*/ 	.short	(.L_39 - .L_38)
	.align		4
.L_38:
        /*007c*/ 	.word	index@(.nv.constant0._Z18compute_sum_kernelPKdS0_PdS1_i)
        /*0080*/ 	.short	0x0380
        /*0082*/ 	.short	0x0024


	//----- nvinfo : EIATTR_SW_WAR
	.align		4
.L_39:
        /*0084*/ 	.byte	0x04, 0x36
        /*0086*/ 	.short	(.L_41 - .L_40)
.L_40:
        /*0088*/ 	.word	0x00000008
.L_41:


//--------------------- .nv.info._Z22low_pass_filter_kernelPKdS0_PdS1_ii --------------------------
	.section	.nv.info._Z22low_pass_filter_kernelPKdS0_PdS1_ii,"",@"SHT_CUDA_INFO"
	.sectionflags	@""
	.align	4


	//----- nvinfo : EIATTR_CUDA_API_VERSION
	.align		4
        /*0000*/ 	.byte	0x04, 0x37
        /*0002*/ 	.short	(.L_43 - .L_42)
.L_42:
        /*0004*/ 	.word	0x00000082


	//----- nvinfo : EIATTR_KPARAM_INFO
	.align		4
.L_43:
        /*0008*/ 	.byte	0x04, 0x17
        /*000a*/ 	.short	(.L_45 - .L_44)
.L_44:
        /*000c*/ 	.word	0x00000000
        /*0010*/ 	.short	0x0005
        /*0012*/ 	.short	0x0024
        /*0014*/ 	.byte	0x00, 0xf0, 0x11, 0x00


	//----- nvinfo : EIATTR_KPARAM_INFO
	.align		4
.L_45:
        /*0018*/ 	.byte	0x04, 0x17
        /*001a*/ 	.short	(.L_47 - .L_46)
.L_46:
        /*001c*/ 	.word	0x00000000
        /*0020*/ 	.short	0x0004
        /*0022*/ 	.short	0x0020
        /*0024*/ 	.byte	0x00, 0xf0, 0x11, 0x00


	//----- nvinfo : EIATTR_KPARAM_INFO
	.align		4
.L_47:
        /*0028*/ 	.byte	0x04, 0x17
        /*002a*/ 	.short	(.L_49 - .L_48)
.L_48:
        /*002c*/ 	.word	0x00000000
        /*0030*/ 	.short	0x0003
        /*0032*/ 	.short	0x0018
        /*0034*/ 	.byte	0x00, 0xf5, 0x21, 0x00


	//----- nvinfo : EIATTR_KPARAM_INFO
	.align		4
.L_49:
        /*0038*/ 	.byte	0x04, 0x17
        /*003a*/ 	.short	(.L_51 - .L_50)
.L_50:
        /*003c*/ 	.word	0x00000000
        /*0040*/ 	.short	0x0002
        /*0042*/ 	.short	0x0010
        /*0044*/ 	.byte	0x00, 0xf5, 0x21, 0x00


	//----- nvinfo : EIATTR_KPARAM_INFO
	.align		4
.L_51:
        /*0048*/ 	.byte	0x04, 0x17
        /*004a*/ 	.short	(.L_53 - .L_52)
.L_52:
        /*004c*/ 	.word	0x00000000
        /*0050*/ 	.short	0x0001
        /*0052*/ 	.short	0x0008
        /*0054*/ 	.byte	0x00, 0xf5, 0x21, 0x00


	//----- nvinfo : EIATTR_KPARAM_INFO
	.align		4
.L_53:
        /*0058*/ 	.byte	0x04, 0x17
        /*005a*/ 	.short	(.L_55 - .L_54)
.L_54:
        /*005c*/ 	.word	0x00000000
        /*0060*/ 	.short	0x0000
        /*0062*/ 	.short	0x0000
        /*0064*/ 	.byte	0x00, 0xf5, 0x21, 0x00


	//----- nvinfo : EIATTR_SPARSE_MMA_MASK
	.align		4
.L_55:
        /*0068*/ 	.byte	0x03, 0x50
        /*006a*/ 	.short	0x0000


	//----- nvinfo : EIATTR_MAXREG_COUNT
	.align		4
        /*006c*/ 	.byte	0x03, 0x1b
        /*006e*/ 	.short	0x00ff


	//----- nvinfo : EIATTR_MERCURY_ISA_VERSION
	.align		4
        /*0070*/ 	.byte	0x03, 0x5f
        /*0072*/ 	.short	0x0101


	//----- nvinfo : EIATTR_VRC_CTA_INIT_COUNT
	.align		4
        /*0074*/ 	.byte	0x02, 0x4a
	.zero		1
	.zero		1


	//----- nvinfo : EIATTR_EXIT_INSTR_OFFSETS
	.align		4
        /*0078*/ 	.byte	0x04, 0x1c
        /*007a*/ 	.short	(.L_57 - .L_56)


	//   ....[0]....
.L_56:
        /*007c*/ 	.word	0x00000080


	//   ....[1]....
        /*0080*/ 	.word	0x000008f0


	//----- nvinfo : EIATTR_CRS_STACK_SIZE
	.align		4
.L_57:
        /*0084*/ 	.byte	0x04, 0x1e
        /*0086*/ 	.short	(.L_59 - .L_58)
.L_58:
        /*0088*/ 	.word	0x00000000


	//----- nvinfo : EIATTR_CBANK_PARAM_SIZE
	.align		4
.L_59:
        /*008c*/ 	.byte	0x03, 0x19
        /*008e*/ 	.short	0x0028


	//----- nvinfo : EIATTR_PARAM_CBANK
	.align		4
        /*0090*/ 	.byte	0x04, 0x0a
        /*0092*/ 	.short	(.L_61 - .L_60)
	.align		4
.L_60:
        /*0094*/ 	.word	index@(.nv.constant0._Z22low_pass_filter_kernelPKdS0_PdS1_ii)
        /*0098*/ 	.short	0x0380
        /*009a*/ 	.short	0x0028


	//----- nvinfo : EIATTR_SW_WAR
	.align		4
.L_61:
        /*009c*/ 	.byte	0x04, 0x36
        /*009e*/ 	.short	(.L_63 - .L_62)
.L_62:
        /*00a0*/ 	.word	0x00000008
.L_63:


//--------------------- .nv.info._Z21phase_rotation_kernelPKdddPdS1_i --------------------------
	.section	.nv.info._Z21phase_rotation_kernelPKdddPdS1_i,"",@"SHT_CUDA_INFO"
	.sectionflags	@""
	.align	4


	//----- nvinfo : EIATTR_CUDA_API_VERSION
	.align		4
        /*0000*/ 	.byte	0x04, 0x37
        /*0002*/ 	.short	(.L_65 - .L_64)
.L_64:
        /*0004*/ 	.word	0x00000082


	//----- nvinfo : EIATTR_KPARAM_INFO
	.align		4
.L_65:
        /*0008*/ 	.byte	0x04, 0x17
        /*000a*/ 	.short	(.L_67 - .L_66)
.L_66:
        /*000c*/ 	.word	0x00000000
        /*0010*/ 	.short	0x0005
        /*0012*/ 	.short	0x0028
        /*0014*/ 	.byte	0x00, 0xf0, 0x11, 0x00


	//----- nvinfo : EIATTR_KPARAM_INFO
	.align		4
.L_67:
        /*0018*/ 	.byte	0x04, 0x17
        /*001a*/ 	.short	(.L_69 - .L_68)
.L_68:
        /*001c*/ 	.word	0x00000000
        /*0020*/ 	.short	0x0004
        /*0022*/ 	.short	0x0020
        /*0024*/ 	.byte	0x00, 0xf5, 0x21, 0x00


	//----- nvinfo : EIATTR_KPARAM_INFO
	.align		4
.L_69:
        /*0028*/ 	.byte	0x04, 0x17
        /*002a*/ 	.short	(.L_71 - .L_70)
.L_70:
        /*002c*/ 	.word	0x00000000
        /*0030*/ 	.short	0x0003
        /*0032*/ 	.short	0x0018
        /*0034*/ 	.byte	0x00, 0xf5, 0x21, 0x00


	//----- nvinfo : EIATTR_KPARAM_INFO
	.align		4
.L_71:
        /*0038*/ 	.byte	0x04, 0x17
        /*003a*/ 	.short	(.L_73 - .L_72)
.L_72:
        /*003c*/ 	.word	0x00000000
        /*0040*/ 	.short	0x0002
        /*0042*/ 	.short	0x0010
        /*0044*/ 	.byte	0x00, 0xf0, 0x21, 0x00


	//----- nvinfo : EIATTR_KPARAM_INFO
	.align		4
.L_73:
        /*0048*/ 	.byte	0x04, 0x17
        /*004a*/ 	.short	(.L_75 - .L_74)
.L_74:
        /*004c*/ 	.word	0x00000000
        /*0050*/ 	.short	0x0001
        /*0052*/ 	.short	0x0008
        /*0054*/ 	.byte	0x00, 0xf0, 0x21, 0x00


	//----- nvinfo : EIATTR_KPARAM_INFO
	.align		4
.L_75:
        /*0058*/ 	.byte	0x04, 0x17
        /*005a*/ 	.short	(.L_77 - .L_76)
.L_76:
        /*005c*/ 	.word	0x00000000
        /*0060*/ 	.short	0x0000
        /*0062*/ 	.short	0x0000
        /*0064*/ 	.byte	0x00, 0xf5, 0x21, 0x00


	//----- nvinfo : EIATTR_SPARSE_MMA_MASK
	.align		4
.L_77:
        /*0068*/ 	.byte	0x03, 0x50
        /*006a*/ 	.short	0x0000


	//----- nvinfo : EIATTR_MAXREG_COUNT
	.align		4
        /*006c*/ 	.byte	0x03, 0x1b
        /*006e*/ 	.short	0x00ff


	//----- nvinfo : EIATTR_MERCURY_ISA_VERSION
	.align		4
        /*0070*/ 	.byte	0x03, 0x5f
        /*0072*/ 	.short	0x0101


	//----- nvinfo : EIATTR_VRC_CTA_INIT_COUNT
	.align		4
        /*0074*/ 	.byte	0x02, 0x4a
	.zero		1
	.zero		1


	//----- nvinfo : EIATTR_EXIT_INSTR_OFFSETS
	.align		4
        /*0078*/ 	.byte	0x04, 0x1c
        /*007a*/ 	.short	(.L_79 - .L_78)


	//   ....[0]....
.L_78:
        /*007c*/ 	.word	0x00000080


	//   ....[1]....
        /*0080*/ 	.word	0x00000900


	//----- nvinfo : EIATTR_CRS_STACK_SIZE
	.align		4
.L_79:
        /*0084*/ 	.byte	0x04, 0x1e
        /*0086*/ 	.short	(.L_81 - .L_80)
.L_80:
        /*0088*/ 	.word	0x00000000


	//----- nvinfo : EIATTR_CBANK_PARAM_SIZE
	.align		4
.L_81:
        /*008c*/ 	.byte	0x03, 0x19
        /*008e*/ 	.short	0x002c


	//----- nvinfo : EIATTR_PARAM_CBANK
	.align		4
        /*0090*/ 	.byte	0x04, 0x0a
        /*0092*/ 	.short	(.L_83 - .L_82)
	.align		4
.L_82:
        /*0094*/ 	.word	index@(.nv.constant0._Z21phase_rotation_kernelPKdddPdS1_i)
        /*0098*/ 	.short	0x0380
        /*009a*/ 	.short	0x002c


	//----- nvinfo : EIATTR_SW_WAR
	.align		4
.L_83:
        /*009c*/ 	.byte	0x04, 0x36
        /*009e*/ 	.short	(.L_85 - .L_84)
.L_84:
        /*00a0*/ 	.word	0x00000008
.L_85:


//--------------------- .nv.callgraph             --------------------------
	.section	.nv.callgraph,"",@"SHT_CUDA_CALLGRAPH"
	.align	4
	.sectionentsize	8
	.align		4
        /*0000*/ 	.word	0x00000000
	.align		4
        /*0004*/ 	.word	0xffffffff
	.align		4
        /*0008*/ 	.word	0x00000000
	.align		4
        /*000c*/ 	.word	0xfffffffe
	.align		4
        /*0010*/ 	.word	0x00000000
	.align		4
        /*0014*/ 	.word	0xfffffffd
	.align		4
        /*0018*/ 	.word	0x00000000
	.align		4
        /*001c*/ 	.word	0xfffffffc


//--------------------- .nv.constant4             --------------------------
	.section	.nv.constant4,"a",@progbits
	.align	8
	.align		8
.nv.constant4:
        /*0000*/ 	.dword	__cudart_i2opi_d
	.align		8
        /*0008*/ 	.dword	__cudart_sin_cos_coeffs


//--------------------- .text._Z18compute_sum_kernelPKdS0_PdS1_i --------------------------
	.section	.text._Z18compute_sum_kernelPKdS0_PdS1_i,"ax",@progbits
	.align	128
        .global         _Z18compute_sum_kernelPKdS0_PdS1_i
        .type           _Z18compute_sum_kernelPKdS0_PdS1_i,@function
        .size           _Z18compute_sum_kernelPKdS0_PdS1_i,(.L_x_33 - _Z18compute_sum_kernelPKdS0_PdS1_i)
        .other          _Z18compute_sum_kernelPKdS0_PdS1_i,@"STO_CUDA_ENTRY STV_DEFAULT"
_Z18compute_sum_kernelPKdS0_PdS1_i:
.text._Z18compute_sum_kernelPKdS0_PdS1_i:
[----:B------:R-:W-:Y:S01]  /*0000*/  LDC R1, c[0x0][0x37c] ;  /* 0x0000df00ff017b82 */ /* 0x000fe20000000800 */
[----:B------:R-:W0:Y:S07]  /*0010*/  S2R R0, SR_TID.X ;  /* 0x0000000000007919 */ /* 0x000e2e0000002100 */
[----:B------:R-:W0:Y:S01]  /*0020*/  S2UR UR4, SR_CTAID.X ;  /* 0x00000000000479c3 */ /* 0x000e220000002500 */
[----:B------:R-:W1:Y:S07]  /*0030*/  LDCU UR5, c[0x0][0x3a0] ;  /* 0x00007400ff0577ac */ /* 0x000e6e0008000800 */
[----:B------:R-:W0:Y:S02]  /*0040*/  LDC R7, c[0x0][0x360] ;  /* 0x0000d800ff077b82 */ /* 0x000e240000000800 */
[----:B0-----:R-:W-:-:S05]  /*0050*/  IMAD R7, R7, UR4, R0 ;  /* 0x0000000407077c24 */ /* 0x001fca000f8e0200 */
[----:B-1----:R-:W-:-:S13]  /*0060*/  ISETP.GE.AND P0, PT, R7, UR5, PT ;  /* 0x0000000507007c0c */ /* 0x002fda000bf06270 */
[----:B------:R-:W-:Y:S05]  /*0070*/  @P0 EXIT ;  /* 0x000000000000094d */ /* 0x000fea0003800000 */
[----:B------:R-:W0:Y:S01]  /*0080*/  LDC.64 R2, c[0x0][0x380] ;  /* 0x0000e000ff027b82 */ /* 0x000e220000000a00 */
[----:B------:R-:W1:Y:S07]  /*0090*/  LDCU.64 UR4, c[0x0][0x358] ;  /* 0x00006b00ff0477ac */ /* 0x000e6e0008000a00 */
[----:B------:R-:W2:Y:S01]  /*00a0*/  LDC.64 R4, c[0x0][0x388] ;  /* 0x0000e200ff047b82 */ /* 0x000ea20000000a00 */
[----:B0-----:R-:W-:-:S06]  /*00b0*/  IMAD.WIDE R2, R7, 0x8, R2 ;  /* 0x0000000807027825 */ /* 0x001fcc00078e0202 */
[----:B-1----:R-:W3:Y:S01]  /*00c0*/  LDG.E.64 R2, desc[UR4][R2.64] ;  /* 0x0000000402027981 */ /* 0x002ee2000c1e1b00 */
[----:B--2---:R-:W-:-:S06]  /*00d0*/  IMAD.WIDE R4, R7, 0x8, R4 ;  /* 0x0000000807047825 */ /* 0x004fcc00078e0204 */
[----:B------:R-:W2:Y:S01]  /*00e0*/  LDG.E.64 R4, desc[UR4][R4.64] ;  /* 0x0000000404047981 */ /* 0x000ea2000c1e1b00 */
[----:B------:R-:W0:Y:S08]  /*00f0*/  LDC.64 R14, c[0x0][0x390] ;  /* 0x0000e400ff0e7b82 */ /* 0x000e300000000a00 */
[----:B------:R-:W1:Y:S01]  /*0100*/  LDC.64 R16, c[0x0][0x398] ;  /* 0x0000e600ff107b82 */ /* 0x000e620000000a00 */
[----:B---3--:R-:W-:-:S02]  /*0110*/  DADD R8, R2, R2 ;  /* 0x0000000002087229 */ /* 0x008fc40000000002 */
[----:B--2---:R-:W-:-:S06]  /*0120*/  DMUL R6, R4, R4 ;  /* 0x0000000404067228 */ /* 0x004fcc0000000000 */
[----:B------:R-:W-:Y:S02]  /*0130*/  DMUL R8, R4, R8 ;  /* 0x0000000804087228 */ /* 0x000fe40000000000 */
[----:B------:R-:W-:-:S06]  /*0140*/  DFMA R6, R2, R2, -R6 ;  /* 0x000000020206722b */ /* 0x000fcc0000000806 */
[----:B------:R-:W-:Y:S02]  /*0150*/  DMUL R10, R8, R8 ;  /* 0x00000008080a7228 */ /* 0x000fe40000000000 */
[----:B------:R-:W-:-:S06]  /*0160*/  DADD R12, R6, R6 ;  /* 0x00000000060c7229 */ /* 0x000fcc0000000006 */
[----:B------:R-:W-:Y:S02]  /*0170*/  DFMA R10, R6, R6, -R10 ;  /* 0x00000006060a722b */ /* 0x000fe4000000080a */
[----:B------:R-:W-:-:S05]  /*0180*/  DMUL R12, R8, R12 ;  /* 0x0000000c080c7228 */ /* 0x000fca0000000000 */
[----:B0-----:R-:W-:Y:S04]  /*0190*/  REDG.E.ADD.F64.RN.STRONG.GPU desc[UR4][R14.64], R10 ;  /* 0x0000000a0e0079a6 */ /* 0x001fe8000c12ff04 */
[----:B-1----:R-:W-:Y:S01]  /*01a0*/  REDG.E.ADD.F64.RN.STRONG.GPU desc[UR4][R16.64], R12 ;  /* 0x0000000c100079a6 */ /* 0x002fe2000c12ff04 */
[----:B------:R-:W-:Y:S05]  /*01b0*/  EXIT ;  /* 0x000000000000794d */ /* 0x000fea0003800000 */
.L_x_0:
[----:B------:R-:W-:-:S00]  /*01c0*/  BRA `(.L_x_0) ;  /* 0xfffffffc00fc7947 */ /* 0x000fc0000383ffff */
[----:B------:R-:W-:-:S00]  /*01d0*/  NOP ;  /* 0x0000000000007918 */ /* 0x000fc00000000000 */
        /* <DEDUP_REMOVED lines=10> */
.L_x_33:


//--------------------- .text._Z22low_pass_filter_kernelPKdS0_PdS1_ii --------------------------
	.section	.text._Z22low_pass_filter_kernelPKdS0_PdS1_ii,"ax",@progbits
	.align	128
        .global         _Z22low_pass_filter_kernelPKdS0_PdS1_ii
        .type           _Z22low_pass_filter_kernelPKdS0_PdS1_ii,@function
        .size           _Z22low_pass_filter_kernelPKdS0_PdS1_ii,(.L_x_31 - _Z22low_pass_filter_kernelPKdS0_PdS1_ii)
        .other          _Z22low_pass_filter_kernelPKdS0_PdS1_ii,@"STO_CUDA_ENTRY STV_DEFAULT"
_Z22low_pass_filter_kernelPKdS0_PdS1_ii:
.text._Z22low_pass_filter_kernelPKdS0_PdS1_ii:
[----:B------:R-:W-:Y:S01]  /*0000*/  LDC R1, c[0x0][0x37c] ;  /* 0x0000df00ff017b82 */ /* 0x000fe20000000800 */
[----:B------:R-:W0:Y:S07]  /*0010*/  S2R R5, SR_TID.X ;  /* 0x0000000000057919 */ /* 0x000e2e0000002100 */
[----:B------:R-:W1:Y:S01]  /*0020*/  S2UR UR4, SR_CTAID.X ;  /* 0x00000000000479c3 */ /* 0x000e620000002500 */
[----:B------:R-:W1:Y:S01]  /*0030*/  LDCU UR5, c[0x0][0x360] ;  /* 0x00006c00ff0577ac */ /* 0x000e620008000800 */
[----:B------:R-:W2:Y:S01]  /*0040*/  LDCU UR6, c[0x0][0x3a4] ;  /* 0x00007480ff0677ac */ /* 0x000ea20008000800 */
[----:B-1----:R-:W-:-:S06]  /*0050*/  UIMAD UR4, UR4, UR5, URZ ;  /* 0x00000005040472a4 */ /* 0x002fcc000f8e02ff */
[----:B0-----:R-:W-:-:S05]  /*0060*/  VIADD R3, R5, UR4 ;  /* 0x0000000405037c36 */ /* 0x001fca0008000000 */
[----:B--2---:R-:W-:-:S13]  /*0070*/  ISETP.GE.AND P0, PT, R3, UR6, PT ;  /* 0x0000000603007c0c */ /* 0x004fda000bf06270 */
[----:B------:R-:W-:Y:S05]  /*0080*/  @P0 EXIT ;  /* 0x000000000000094d */ /* 0x000fea0003800000 */
[----:B------:R-:W0:Y:S01]  /*0090*/  LDC.64 R6, c[0x0][0x398] ;  /* 0x0000e600ff067b82 */ /* 0x000e220000000a00 */
[----:B------:R-:W1:Y:S01]  /*00a0*/  LDCU.64 UR6, c[0x0][0x358] ;  /* 0x00006b00ff0677ac */ /* 0x000e620008000a00 */
[----:B------:R-:W-:Y:S06]  /*00b0*/  BSSY.RECONVERGENT B0, `(.L_x_1) ;  /* 0x000004e000007945 */ /* 0x000fec0003800200 */
[----:B------:R-:W2:Y:S08]  /*00c0*/  LDC.64 R8, c[0x0][0x390] ;  /* 0x0000e400ff087b82 */ /* 0x000eb00000000a00 */
[----:B------:R-:W3:Y:S01]  /*00d0*/  LDC R4, c[0x0][0x3a0] ;  /* 0x0000e800ff047b82 */ /* 0x000ee20000000800 */
[----:B0-----:R-:W-:-:S05]  /*00e0*/  IMAD.WIDE R6, R3, 0x8, R6 ;  /* 0x0000000803067825 */ /* 0x001fca00078e0206 */
[----:B-1----:R0:W-:Y:S01]  /*00f0*/  STG.E.64 desc[UR6][R6.64], RZ ;  /* 0x000000ff06007986 */ /* 0x0021e2000c101b06 */
[----:B--2---:R-:W-:-:S05]  /*0100*/  IMAD.WIDE R8, R3, 0x8, R8 ;  /* 0x0000000803087825 */ /* 0x004fca00078e0208 */
[----:B------:R0:W-:Y:S01]  /*0110*/  STG.E.64 desc[UR6][R8.64], RZ ;  /* 0x000000ff08007986 */ /* 0x0001e2000c101b06 */
[----:B---3--:R-:W-:-:S04]  /*0120*/  VIADDMNMX R0, R3, R4, 0x2000, PT ;  /* 0x0000200003007446 */ /* 0x008fc80003800104 */
[----:B------:R-:W-:-:S13]  /*0130*/  ISETP.GT.AND P0, PT, R0, R3, PT ;  /* 0x000000030000720c */ /* 0x000fda0003f04270 */
[----:B0-----:R-:W-:Y:S05]  /*0140*/  @!P0 BRA `(.L_x_2) ;  /* 0x0000000400108947 */ /* 0x001fea0003800000 */
[----:B------:R-:W-:Y:S01]  /*0150*/  IMAD.IADD R2, R0, 0x1, -R3 ;  /* 0x0000000100027824 */ /* 0x000fe200078e0a03 */
[----:B------:R-:W-:Y:S01]  /*0160*/  IADD3 R5, PT, PT, R5, UR4, -R0 ;  /* 0x0000000405057c10 */ /* 0x000fe2000fffe800 */
[----:B------:R-:W-:Y:S03]  /*0170*/  BSSY.RECONVERGENT B1, `(.L_x_3) ;  /* 0x0000015000017945 */ /* 0x000fe60003800200 */
[----:B------:R-:W-:Y:S02]  /*0180*/  LOP3.LUT P0, R2, R2, 0x3, RZ, 0xc0, !PT ;  /* 0x0000000302027812 */ /* 0x000fe4000780c0ff */
[----:B------:R-:W-:-:S11]  /*0190*/  ISETP.GT.U32.AND P1, PT, R5, -0x4, PT ;  /* 0xfffffffc0500780c */ /* 0x000fd60003f24070 */
[----:B------:R-:W-:Y:S05]  /*01a0*/  @!P0 BRA `(.L_x_4) ;  /* 0x0000000000448947 */ /* 0x000fea0003800000 */
[----:B------:R-:W-:-:S07]  /*01b0*/  IMAD.MOV R2, RZ, RZ, -R2 ;  /* 0x000000ffff027224 */ /* 0x000fce00078e0a02 */
.L_x_5:
[----:B0-----:R-:W0:Y:S01]  /*01c0*/  LDC.64 R12, c[0x0][0x380] ;  /* 0x0000e000ff0c7b82 */ /* 0x001e220000000a00 */
[----:B------:R-:W2:Y:S07]  /*01d0*/  LDG.E.64 R10, desc[UR6][R8.64] ;  /* 0x00000006080a7981 */ /* 0x000eae000c1e1b00 */
[----:B------:R-:W1:Y:S01]  /*01e0*/  LDC.64 R16, c[0x0][0x388] ;  /* 0x0000e200ff107b82 */ /* 0x000e620000000a00 */
[----:B0-----:R-:W-:-:S06]  /*01f0*/  IMAD.WIDE R12, R3, 0x8, R12 ;  /* 0x00000008030c7825 */ /* 0x001fcc00078e020c */
[----:B------:R-:W2:Y:S02]  /*0200*/  LDG.E.64 R12, desc[UR6][R12.64] ;  /* 0x000000060c0c7981 */ /* 0x000ea4000c1e1b00 */
[----:B--2---:R-:W-:Y:S01]  /*0210*/  DADD R14, R12, R10 ;  /* 0x000000000c0e7229 */ /* 0x004fe2000000000a */
[----:B-1----:R-:W-:-:S06]  /*0220*/  IMAD.WIDE R10, R3, 0x8, R16 ;  /* 0x00000008030a7825 */ /* 0x002fcc00078e0210 */
[----:B------:R0:W-:Y:S04]  /*0230*/  STG.E.64 desc[UR6][R8.64], R14 ;  /* 0x0000000e08007986 */ /* 0x0001e8000c101b06 */
[----:B------:R-:W2:Y:S04]  /*0240*/  LDG.E.64 R16, desc[UR6][R6.64] ;  /* 0x0000000606107981 */ /* 0x000ea8000c1e1b00 */
[----:B------:R-:W2:Y:S01]  /*0250*/  LDG.E.64 R10, desc[UR6][R10.64] ;  /* 0x000000060a0a7981 */ /* 0x000ea2000c1e1b00 */
[----:B------:R-:W-:-:S05]  /*0260*/  VIADD R2, R2, 0x1 ;  /* 0x0000000102027836 */ /* 0x000fca0000000000 */
[----:B------:R-:W-:Y:S01]  /*0270*/  ISETP.NE.AND P0, PT, R2, RZ, PT ;  /* 0x000000ff0200720c */ /* 0x000fe20003f05270 */
[----:B------:R-:W-:Y:S01]  /*0280*/  VIADD R3, R3, 0x1 ;  /* 0x0000000103037836 */ /* 0x000fe20000000000 */
[----:B--2---:R-:W-:-:S07]  /*0290*/  DADD R16, R10, R16 ;  /* 0x000000000a107229 */ /* 0x004fce0000000010 */
[----:B------:R0:W-:Y:S04]  /*02a0*/  STG.E.64 desc[UR6][R6.64], R16 ;  /* 0x0000001006007986 */ /* 0x0001e8000c101b06 */
[----:B------:R-:W-:Y:S05]  /*02b0*/  @P0 BRA `(.L_x_5) ;  /* 0xfffffffc00c00947 */ /* 0x000fea000383ffff */
.L_x_4:
[----:B------:R-:W-:Y:S05]  /*02c0*/  BSYNC.RECONVERGENT B1 ;  /* 0x0000000000017941 */ /* 0x000fea0003800200 */
.L_x_3:
[----:B------:R-:W-:Y:S05]  /*02d0*/  @P1 BRA `(.L_x_2) ;  /* 0x0000000000ac1947 */ /* 0x000fea0003800000 */
[----:B------:R-:W1:Y:S08]  /*02e0*/  LDC.64 R12, c[0x0][0x380] ;  /* 0x0000e000ff0c7b82 */ /* 0x000e700000000a00 */
[----:B------:R-:W2:Y:S01]  /*02f0*/  LDC.64 R10, c[0x0][0x388] ;  /* 0x0000e200ff0a7b82 */ /* 0x000ea20000000a00 */
[----:B-1----:R-:W-:-:S05]  /*0300*/  IADD3 R12, P0, PT, R12, 0x10, RZ ;  /* 0x000000100c0c7810 */ /* 0x002fca0007f1e0ff */
[----:B------:R-:W-:Y:S01]  /*0310*/  IMAD.X R13, RZ, RZ, R13, P0 ;  /* 0x000000ffff0d7224 */ /* 0x000fe200000e060d */
[----:B--2---:R-:W-:-:S05]  /*0320*/  IADD3 R10, P1, PT, R10, 0x10, RZ ;  /* 0x000000100a0a7810 */ /* 0x004fca0007f3e0ff */
[----:B------:R-:W-:-:S08]  /*0330*/  IMAD.X R11, RZ, RZ, R11, P1 ;  /* 0x000000ffff0b7224 */ /* 0x000fd000008e060b */
.L_x_6:
[C---:B0-----:R-:W-:Y:S01]  /*0340*/  IMAD.WIDE R14, R3.reuse, 0x8, R12 ;  /* 0x00000008030e7825 */ /* 0x041fe200078e020c */
[----:B----4-:R-:W2:Y:S04]  /*0350*/  LDG.E.64 R18, desc[UR6][R8.64] ;  /* 0x0000000608127981 */ /* 0x010ea8000c1e1b00 */
[----:B------:R-:W2:Y:S02]  /*0360*/  LDG.E.64 R16, desc[UR6][R14.64+-0x10] ;  /* 0xfffff0060e107981 */ /* 0x000ea4000c1e1b00 */
[----:B--2---:R-:W-:Y:S01]  /*0370*/  DADD R18, R16, R18 ;  /* 0x0000000010127229 */ /* 0x004fe20000000012 */
[----:B------:R-:W-:-:S06]  /*0380*/  IMAD.WIDE R16, R3, 0x8, R10 ;  /* 0x0000000803107825 */ /* 0x000fcc00078e020a */
[----:B------:R0:W-:Y:S04]  /*0390*/  STG.E.64 desc[UR6][R8.64], R18 ;  /* 0x0000001208007986 */ /* 0x0001e8000c101b06 */
[----:B------:R-:W2:Y:S04]  /*03a0*/  LDG.E.64 R22, desc[UR6][R6.64] ;  /* 0x0000000606167981 */ /* 0x000ea8000c1e1b00 */
[----:B------:R-:W2:Y:S02]  /*03b0*/  LDG.E.64 R20, desc[UR6][R16.64+-0x10] ;  /* 0xfffff00610147981 */ /* 0x000ea4000c1e1b00 */
[----:B--2---:R-:W-:-:S07]  /*03c0*/  DADD R20, R20, R22 ;  /* 0x0000000014147229 */ /* 0x004fce0000000016 */
[----:B------:R1:W-:Y:S04]  /*03d0*/  STG.E.64 desc[UR6][R6.64], R20 ;  /* 0x0000001406007986 */ /* 0x0003e8000c101b06 */
[----:B------:R-:W2:Y:S04]  /*03e0*/  LDG.E.64 R22, desc[UR6][R14.64+-0x8] ;  /* 0xfffff8060e167981 */ /* 0x000ea8000c1e1b00 */
[----:B------:R-:W2:Y:S02]  /*03f0*/  LDG.E.64 R24, desc[UR6][R8.64] ;  /* 0x0000000608187981 */ /* 0x000ea4000c1e1b00 */
[----:B--2---:R-:W-:-:S07]  /*0400*/  DADD R22, R22, R24 ;  /* 0x0000000016167229 */ /* 0x004fce0000000018 */
[----:B------:R2:W-:Y:S04]  /*0410*/  STG.E.64 desc[UR6][R8.64], R22 ;  /* 0x0000001608007986 */ /* 0x0005e8000c101b06 */
[----:B------:R-:W3:Y:S04]  /*0420*/  LDG.E.64 R24, desc[UR6][R16.64+-0x8] ;  /* 0xfffff80610187981 */ /* 0x000ee8000c1e1b00 */
[----:B------:R-:W3:Y:S02]  /*0430*/  LDG.E.64 R26, desc[UR6][R6.64] ;  /* 0x00000006061a7981 */ /* 0x000ee4000c1e1b00 */
[----:B---3--:R-:W-:-:S07]  /*0440*/  DADD R24, R24, R26 ;  /* 0x0000000018187229 */ /* 0x008fce000000001a */
[----:B------:R3:W-:Y:S04]  /*0450*/  STG.E.64 desc[UR6][R6.64], R24 ;  /* 0x0000001806007986 */ /* 0x0007e8000c101b06 */
[----:B0-----:R-:W4:Y:S04]  /*0460*/  LDG.E.64 R18, desc[UR6][R14.64] ;  /* 0x000000060e127981 */ /* 0x001f28000c1e1b00 */
[----:B------:R-:W4:Y:S02]  /*0470*/  LDG.E.64 R26, desc[UR6][R8.64] ;  /* 0x00000006081a7981 */ /* 0x000f24000c1e1b00 */
[----:B----4-:R-:W-:-:S07]  /*0480*/  DADD R18, R18, R26 ;  /* 0x0000000012127229 */ /* 0x010fce000000001a */
[----:B------:R4:W-:Y:S04]  /*0490*/  STG.E.64 desc[UR6][R8.64], R18 ;  /* 0x0000001208007986 */ /* 0x0009e8000c101b06 */
[----:B-1----:R-:W5:Y:S04]  /*04a0*/  LDG.E.64 R20, desc[UR6][R16.64] ;  /* 0x0000000610147981 */ /* 0x002f68000c1e1b00 */
[----:B------:R-:W5:Y:S02]  /*04b0*/  LDG.E.64 R26, desc[UR6][R6.64] ;  /* 0x00000006061a7981 */ /* 0x000f64000c1e1b00 */
[----:B-----5:R-:W-:-:S07]  /*04c0*/  DADD R20, R20, R26 ;  /* 0x0000000014147229 */ /* 0x020fce000000001a */
[----:B------:R4:W-:Y:S04]  /*04d0*/  STG.E.64 desc[UR6][R6.64], R20 ;  /* 0x0000001406007986 */ /* 0x0009e8000c101b06 */
[----:B--2---:R-:W2:Y:S04]  /*04e0*/  LDG.E.64 R22, desc[UR6][R14.64+0x8] ;  /* 0x000008060e167981 */ /* 0x004ea8000c1e1b00 */
[----:B------:R-:W2:Y:S02]  /*04f0*/  LDG.E.64 R26, desc[UR6][R8.64] ;  /* 0x00000006081a7981 */ /* 0x000ea4000c1e1b00 */
[----:B--2---:R-:W-:-:S07]  /*0500*/  DADD R22, R22, R26 ;  /* 0x0000000016167229 */ /* 0x004fce000000001a */
[----:B------:R4:W-:Y:S04]  /*0510*/  STG.E.64 desc[UR6][R8.64], R22 ;  /* 0x0000001608007986 */ /* 0x0009e8000c101b06 */
[----:B---3--:R-:W2:Y:S04]  /*0520*/  LDG.E.64 R24, desc[UR6][R16.64+0x8] ;  /* 0x0000080610187981 */ /* 0x008ea8000c1e1b00 */
[----:B------:R-:W2:Y:S01]  /*0530*/  LDG.E.64 R26, desc[UR6][R6.64] ;  /* 0x00000006061a7981 */ /* 0x000ea2000c1e1b00 */
[----:B------:R-:W-:-:S05]  /*0540*/  VIADD R3, R3, 0x4 ;  /* 0x0000000403037836 */ /* 0x000fca0000000000 */
[----:B------:R-:W-:Y:S01]  /*0550*/  ISETP.GE.AND P0, PT, R3, R0, PT ;  /* 0x000000000300720c */ /* 0x000fe20003f06270 */
[----:B--2---:R-:W-:-:S07]  /*0560*/  DADD R24, R24, R26 ;  /* 0x0000000018187229 */ /* 0x004fce000000001a */
[----:B------:R4:W-:Y:S05]  /*0570*/  STG.E.64 desc[UR6][R6.64], R24 ;  /* 0x0000001806007986 */ /* 0x0009ea000c101b06 */
[----:B------:R-:W-:Y:S05]  /*0580*/  @!P0 BRA `(.L_x_6) ;  /* 0xfffffffc006c8947 */ /* 0x000fea000383ffff */
.L_x_2:
[----:B------:R-:W-:Y:S05]  /*0590*/  BSYNC.RECONVERGENT B0 ;  /* 0x0000000000007941 */ /* 0x000fea0003800200 */
.L_x_1:
[----:B------:R-:W2:Y:S01]  /*05a0*/  LDG.E.64 R10, desc[UR6][R8.64] ;  /* 0x00000006080a7981 */ /* 0x000ea2000c1e1b00 */
[----:B------:R-:W1:Y:S01]  /*05b0*/  I2F.F64 R4, R4 ;  /* 0x0000000400047312 */ /* 0x000e620000201c00 */
[----:B------:R-:W-:Y:S01]  /*05c0*/  IMAD.MOV.U32 R2, RZ, RZ, 0x1 ;  /* 0x00000001ff027424 */ /* 0x000fe200078e00ff */
[----:B------:R-:W-:Y:S06]  /*05d0*/  BSSY.RECONVERGENT B0, `(.L_x_7) ;  /* 0x0000016000007945 */ /* 0x000fec0003800200 */
[----:B-1----:R-:W1:Y:S02]  /*05e0*/  MUFU.RCP64H R3, R5 ;  /* 0x0000000500037308 */ /* 0x002e640000001800 */
[----:B-1----:R-:W-:-:S08]  /*05f0*/  DFMA R12, -R4, R2, 1 ;  /* 0x3ff00000040c742b */ /* 0x002fd00000000102 */
[----:B------:R-:W-:-:S08]  /*0600*/  DFMA R12, R12, R12, R12 ;  /* 0x0000000c0c0c722b */ /* 0x000fd0000000000c */
[----:B------:R-:W-:-:S08]  /*0610*/  DFMA R12, R2, R12, R2 ;  /* 0x0000000c020c722b */ /* 0x000fd00000000002 */
[----:B------:R-:W-:-:S08]  /*0620*/  DFMA R2, -R4, R12, 1 ;  /* 0x3ff000000402742b */ /* 0x000fd0000000010c */
[----:B------:R-:W-:-:S08]  /*0630*/  DFMA R2, R12, R2, R12 ;  /* 0x000000020c02722b */ /* 0x000fd0000000000c */
[----:B--2---:R-:W-:Y:S01]  /*0640*/  DMUL R12, R10, R2 ;  /* 0x000000020a0c7228 */ /* 0x004fe20000000000 */
[----:B------:R-:W-:-:S07]  /*0650*/  FSETP.GEU.AND P1, PT, |R11|, 6.5827683646048100446e-37, PT ;  /* 0x036000000b00780b */ /* 0x000fce0003f2e200 */
[----:B0-----:R-:W-:-:S08]  /*0660*/  DFMA R14, -R4, R12, R10 ;  /* 0x0000000c040e722b */ /* 0x001fd0000000010a */
[----:B------:R-:W-:-:S10]  /*0670*/  DFMA R2, R2, R14, R12 ;  /* 0x0000000e0202722b */ /* 0x000fd4000000000c */
[----:B------:R-:W-:-:S05]  /*0680*/  FFMA R0, RZ, R5, R3 ;  /* 0x00000005ff007223 */ /* 0x000fca0000000003 */
[----:B------:R-:W-:-:S13]  /*0690*/  FSETP.GT.AND P0, PT, |R0|, 1.469367938527859385e-39, PT ;  /* 0x001000000000780b */ /* 0x000fda0003f04200 */
[----:B------:R-:W-:Y:S05]  /*06a0*/  @P0 BRA P1, `(.L_x_8) ;  /* 0x0000000000200947 */ /* 0x000fea0000800000 */
[----:B------:R-:W-:Y:S01]  /*06b0*/  IMAD.MOV.U32 R12, RZ, RZ, R10 ;  /* 0x000000ffff0c7224 */ /* 0x000fe200078e000a */
[----:B------:R-:W-:Y:S01]  /*06c0*/  MOV R0, 0x710 ;  /* 0x0000071000007802 */ /* 0x000fe20000000f00 */
[----:B------:R-:W-:Y:S02]  /*06d0*/  IMAD.MOV.U32 R13, RZ, RZ, R11 ;  /* 0x000000ffff0d7224 */ /* 0x000fe400078e000b */
[----:B------:R-:W-:Y:S02]  /*06e0*/  IMAD.MOV.U32 R10, RZ, RZ, R4 ;  /* 0x000000ffff0a7224 */ /* 0x000fe400078e0004 */
[----:B------:R-:W-:-:S07]  /*06f0*/  IMAD.MOV.U32 R11, RZ, RZ, R5 ;  /* 0x000000ffff0b7224 */ /* 0x000fce00078e0005 */
[----:B----4-:R-:W-:Y:S05]  /*0700*/  CALL.REL.NOINC `($__internal_0_$__cuda_sm20_div_rn_f64_full) ;  /* 0x00000000007c7944 */ /* 0x010fea0003c00000 */
[----:B------:R-:W-:Y:S02]  /*0710*/  IMAD.MOV.U32 R2, RZ, RZ, R18 ;  /* 0x000000ffff027224 */ /* 0x000fe400078e0012 */
[----:B------:R-:W-:-:S07]  /*0720*/  IMAD.MOV.U32 R3, RZ, RZ, R19 ;  /* 0x000000ffff037224 */ /* 0x000fce00078e0013 */
.L_x_8:
[----:B------:R-:W-:Y:S05]  /*0730*/  BSYNC.RECONVERGENT B0 ;  /* 0x0000000000007941 */ /* 0x000fea0003800200 */
.L_x_7:
[----:B------:R0:W-:Y:S04]  /*0740*/  STG.E.64 desc[UR6][R8.64], R2 ;  /* 0x0000000208007986 */ /* 0x0001e8000c101b06 */
[----:B------:R-:W2:Y:S01]  /*0750*/  LDG.E.64 R14, desc[UR6][R6.64] ;  /* 0x00000006060e7981 */ /* 0x000ea2000c1e1b00 */
[----:B------:R-:W1:Y:S01]  /*0760*/  MUFU.RCP64H R11, R5 ;  /* 0x00000005000b7308 */ /* 0x000e620000001800 */
[----:B------:R-:W-:Y:S01]  /*0770*/  IMAD.MOV.U32 R10, RZ, RZ, 0x1 ;  /* 0x00000001ff0a7424 */ /* 0x000fe200078e00ff */
[----:B------:R-:W-:Y:S05]  /*0780*/  BSSY.RECONVERGENT B0, `(.L_x_9) ;  /* 0x0000015000007945 */ /* 0x000fea0003800200 */
[----:B-1----:R-:W-:-:S08]  /*0790*/  DFMA R12, -R4, R10, 1 ;  /* 0x3ff00000040c742b */ /* 0x002fd0000000010a */
[----:B------:R-:W-:-:S08]  /*07a0*/  DFMA R12, R12, R12, R12 ;  /* 0x0000000c0c0c722b */ /* 0x000fd0000000000c */
[----:B------:R-:W-:-:S08]  /*07b0*/  DFMA R12, R10, R12, R10 ;  /* 0x0000000c0a0c722b */ /* 0x000fd0000000000a */
[----:B------:R-:W-:-:S08]  /*07c0*/  DFMA R10, -R4, R12, 1 ;  /* 0x3ff00000040a742b */ /* 0x000fd0000000010c */
[----:B------:R-:W-:-:S08]  /*07d0*/  DFMA R16, R12, R10, R12 ;  /* 0x0000000a0c10722b */ /* 0x000fd0000000000c */
[----:B--2---:R-:W-:Y:S01]  /*07e0*/  DMUL R10, R16, R14 ;  /* 0x0000000e100a7228 */ /* 0x004fe20000000000 */
[----:B------:R-:W-:-:S07]  /*07f0*/  FSETP.GEU.AND P1, PT, |R15|, 6.5827683646048100446e-37, PT ;  /* 0x036000000f00780b */ /* 0x000fce0003f2e200 */
[----:B------:R-:W-:-:S08]  /*0800*/  DFMA R12, -R4, R10, R14 ;  /* 0x0000000a040c722b */ /* 0x000fd0000000010e */
[----:B0-----:R-:W-:-:S10]  /*0810*/  DFMA R2, R16, R12, R10 ;  /* 0x0000000c1002722b */ /* 0x001fd4000000000a */
        /* <DEDUP_REMOVED lines=11> */
.L_x_10:
[----:B------:R-:W-:Y:S05]  /*08d0*/  BSYNC.RECONVERGENT B0 ;  /* 0x0000000000007941 */ /* 0x000fea0003800200 */
.L_x_9:
[----:B------:R-:W-:Y:S01]  /*08e0*/  STG.E.64 desc[UR6][R6.64], R2 ;  /* 0x0000000206007986 */ /* 0x000fe2000c101b06 */
[----:B------:R-:W-:Y:S05]  /*08f0*/  EXIT ;  /* 0x000000000000794d */ /* 0x000fea0003800000 */
        .weak           $__internal_0_$__cuda_sm20_div_rn_f64_full
        .type           $__internal_0_$__cuda_sm20_div_rn_f64_full,@function
        .size           $__internal_0_$__cuda_sm20_div_rn_f64_full,(.L_x_31 - $__internal_0_$__cuda_sm20_div_rn_f64_full)
$__internal_0_$__cuda_sm20_div_rn_f64_full:
[C---:B------:R-:W-:Y:S01]  /*0900*/  FSETP.GEU.AND P0, PT, |R11|.reuse, 1.469367938527859385e-39, PT ;  /* 0x001000000b00780b */ /* 0x040fe20003f0e200 */
[----:B------:R-:W-:Y:S01]  /*0910*/  IMAD.MOV.U32 R16, RZ, RZ, 0x1 ;  /* 0x00000001ff107424 */ /* 0x000fe200078e00ff */
[----:B------:R-:W-:Y:S01]  /*0920*/  LOP3.LUT R2, R11, 0x800fffff, RZ, 0xc0, !PT ;  /* 0x800fffff0b027812 */ /* 0x000fe200078ec0ff */
[----:B------:R-:W-:Y:S01]  /*0930*/  IMAD.MOV.U32 R21, RZ, RZ, 0x1ca00000 ;  /* 0x1ca00000ff157424 */ /* 0x000fe200078e00ff */
[C---:B------:R-:W-:Y:S01]  /*0940*/  FSETP.GEU.AND P2, PT, |R13|.reuse, 1.469367938527859385e-39, PT ;  /* 0x001000000d00780b */ /* 0x040fe20003f4e200 */
[----:B------:R-:W-:Y:S01]  /*0950*/  BSSY.RECONVERGENT B1, `(.L_x_11) ;  /* 0x0000052000017945 */ /* 0x000fe20003800200 */
[----:B------:R-:W-:Y:S01]  /*0960*/  LOP3.LUT R3, R2, 0x3ff00000, RZ, 0xfc, !PT ;  /* 0x3ff0000002037812 */ /* 0x000fe200078efcff */
[----:B------:R-:W-:Y:S01]  /*0970*/  IMAD.MOV.U32 R2, RZ, RZ, R10 ;  /* 0x000000ffff027224 */ /* 0x000fe200078e000a */
[----:B------:R-:W-:Y:S02]  /*0980*/  LOP3.LUT R20, R13, 0x7ff00000, RZ, 0xc0, !PT ;  /* 0x7ff000000d147812 */ /* 0x000fe400078ec0ff */
[----:B------:R-:W-:-:S03]  /*0990*/  LOP3.LUT R23, R11, 0x7ff00000, RZ, 0xc0, !PT ;  /* 0x7ff000000b177812 */ /* 0x000fc600078ec0ff */
[----:B------:R-:W-:Y:S01]  /*09a0*/  @!P0 DMUL R2, R10, 8.98846567431157953865e+307 ;  /* 0x7fe000000a028828 */ /* 0x000fe20000000000 */
[C---:B------:R-:W-:Y:S01]  /*09b0*/  ISETP.GE.U32.AND P1, PT, R20.reuse, R23, PT ;  /* 0x000000171400720c */ /* 0x040fe20003f26070 */
[----:B------:R-:W-:Y:S02]  /*09c0*/  IMAD.MOV.U32 R22, RZ, RZ, R20 ;  /* 0x000000ffff167224 */ /* 0x000fe400078e0014 */
[----:B------:R-:W-:Y:S02]  /*09d0*/  @!P2 LOP3.LUT R19, R11, 0x7ff00000, RZ, 0xc0, !PT ;  /* 0x7ff000000b13a812 */ /* 0x000fe400078ec0ff */
[----:B------:R-:W0:Y:S02]  /*09e0*/  MUFU.RCP64H R17, R3 ;  /* 0x0000000300117308 */ /* 0x000e240000001800 */
[----:B------:R-:W-:Y:S02]  /*09f0*/  @!P2 ISETP.GE.U32.AND P3, PT, R20, R19, PT ;  /* 0x000000131400a20c */ /* 0x000fe40003f66070 */
[----:B------:R-:W-:-:S02]  /*0a00*/  @!P0 LOP3.LUT R23, R3, 0x7ff00000, RZ, 0xc0, !PT ;  /* 0x7ff0000003178812 */ /* 0x000fc400078ec0ff */
[----:B------:R-:W-:-:S04]  /*0a10*/  @!P2 SEL R19, R21, 0x63400000, !P3 ;  /* 0x634000001513a807 */ /* 0x000fc80005800000 */
[----:B------:R-:W-:-:S04]  /*0a20*/  @!P2 LOP3.LUT R24, R19, 0x80000000, R13, 0xf8, !PT ;  /* 0x800000001318a812 */ /* 0x000fc800078ef80d */
[----:B------:R-:W-:Y:S01]  /*0a30*/  @!P2 LOP3.LUT R25, R24, 0x100000, RZ, 0xfc, !PT ;  /* 0x001000001819a812 */ /* 0x000fe200078efcff */
[----:B------:R-:W-:Y:S01]  /*0a40*/  @!P2 IMAD.MOV.U32 R24, RZ, RZ, RZ ;  /* 0x000000ffff18a224 */ /* 0x000fe200078e00ff */
[----:B0-----:R-:W-:-:S08]  /*0a50*/  DFMA R14, R16, -R2, 1 ;  /* 0x3ff00000100e742b */ /* 0x001fd00000000802 */
[----:B------:R-:W-:-:S08]  /*0a60*/  DFMA R14, R14, R14, R14 ;  /* 0x0000000e0e0e722b */ /* 0x000fd0000000000e */
[----:B------:R-:W-:Y:S01]  /*0a70*/  DFMA R16, R16, R14, R16 ;  /* 0x0000000e1010722b */ /* 0x000fe20000000010 */
[----:B------:R-:W-:Y:S01]  /*0a80*/  SEL R15, R21, 0x63400000, !P1 ;  /* 0x63400000150f7807 */ /* 0x000fe20004800000 */
[----:B------:R-:W-:-:S03]  /*0a90*/  IMAD.MOV.U32 R14, RZ, RZ, R12 ;  /* 0x000000ffff0e7224 */ /* 0x000fc600078e000c */
[----:B------:R-:W-:-:S03]  /*0aa0*/  LOP3.LUT R15, R15, 0x800fffff, R13, 0xf8, !PT ;  /* 0x800fffff0f0f7812 */ /* 0x000fc600078ef80d */
[----:B------:R-:W-:-:S03]  /*0ab0*/  DFMA R18, R16, -R2, 1 ;  /* 0x3ff000001012742b */ /* 0x000fc60000000802 */
[----:B------:R-:W-:-:S05]  /*0ac0*/  @!P2 DFMA R14, R14, 2, -R24 ;  /* 0x400000000e0ea82b */ /* 0x000fca0000000818 */
[----:B------:R-:W-:-:S05]  /*0ad0*/  DFMA R16, R16, R18, R16 ;  /* 0x000000121010722b */ /* 0x000fca0000000010 */
[----:B------:R-:W-:-:S03]  /*0ae0*/  @!P2 LOP3.LUT R22, R15, 0x7ff00000, RZ, 0xc0, !PT ;  /* 0x7ff000000f16a812 */ /* 0x000fc600078ec0ff */
[----:B------:R-:W-:Y:S02]  /*0af0*/  DMUL R18, R16, R14 ;  /* 0x0000000e10127228 */ /* 0x000fe40000000000 */
[----:B------:R-:W-:-:S05]  /*0b00*/  VIADD R26, R22, 0xffffffff ;  /* 0xffffffff161a7836 */ /* 0x000fca0000000000 */
[----:B------:R-:W-:Y:S01]  /*0b10*/  ISETP.GT.U32.AND P0, PT, R26, 0x7feffffe, PT ;  /* 0x7feffffe1a00780c */ /* 0x000fe20003f04070 */
[----:B------:R-:W-:Y:S01]  /*0b20*/  VIADD R26, R23, 0xffffffff ;  /* 0xffffffff171a7836 */ /* 0x000fe20000000000 */
[----:B------:R-:W-:-:S04]  /*0b30*/  DFMA R24, R18, -R2, R14 ;  /* 0x800000021218722b */ /* 0x000fc8000000000e */
[----:B------:R-:W-:-:S04]  /*0b40*/  ISETP.GT.U32.OR P0, PT, R26, 0x7feffffe, P0 ;  /* 0x7feffffe1a00780c */ /* 0x000fc80000704470 */
[----:B------:R-:W-:-:S09]  /*0b50*/  DFMA R16, R16, R24, R18 ;  /* 0x000000181010722b */ /* 0x000fd20000000012 */
[----:B------:R-:W-:Y:S05]  /*0b60*/  @P0 BRA `(.L_x_12) ;  /* 0x00000000006c0947 */ /* 0x000fea0003800000 */
[----:B------:R-:W-:-:S04]  /*0b70*/  LOP3.LUT R13, R11, 0x7ff00000, RZ, 0xc0, !PT ;  /* 0x7ff000000b0d7812 */ /* 0x000fc800078ec0ff */
[CC--:B------:R-:W-:Y:S02]  /*0b80*/  VIADDMNMX R12, R20.reuse, -R13.reuse, 0xb9600000, !PT ;  /* 0xb9600000140c7446 */ /* 0x0c0fe4000780090d */
[----:B------:R-:W-:Y:S01]  /*0b90*/  ISETP.GE.U32.AND P0, PT, R20, R13, PT ;  /* 0x0000000d1400720c */ /* 0x000fe20003f06070 */
[----:B------:R-:W-:Y:S01]  /*0ba0*/  IMAD.MOV.U32 R20, RZ, RZ, RZ ;  /* 0x000000ffff147224 */ /* 0x000fe200078e00ff */
[----:B------:R-:W-:Y:S02]  /*0bb0*/  VIMNMX R12, PT, PT, R12, 0x46a00000, PT ;  /* 0x46a000000c0c7848 */ /* 0x000fe40003fe0100 */
[----:B------:R-:W-:-:S05]  /*0bc0*/  SEL R21, R21, 0x63400000, !P0 ;  /* 0x6340000015157807 */ /* 0x000fca0004000000 */
[----:B------:R-:W-:-:S04]  /*0bd0*/  IMAD.IADD R12, R12, 0x1, -R21 ;  /* 0x000000010c0c7824 */ /* 0x000fc800078e0a15 */
[----:B------:R-:W-:-:S06]  /*0be0*/  VIADD R21, R12, 0x7fe00000 ;  /* 0x7fe000000c157836 */ /* 0x000fcc0000000000 */
[----:B------:R-:W-:-:S10]  /*0bf0*/  DMUL R18, R16, R20 ;  /* 0x0000001410127228 */ /* 0x000fd40000000000 */
[----:B------:R-:W-:-:S13]  /*0c00*/  FSETP.GTU.AND P0, PT, |R19|, 1.469367938527859385e-39, PT ;  /* 0x001000001300780b */ /* 0x000fda0003f0c200 */
[----:B------:R-:W-:Y:S05]  /*0c10*/  @P0 BRA `(.L_x_13) ;  /* 0x0000000000940947 */ /* 0x000fea0003800000 */
[----:B------:R-:W-:Y:S01]  /*0c20*/  DFMA R2, R16, -R2, R14 ;  /* 0x800000021002722b */ /* 0x000fe2000000000e */
[----:B------:R-:W-:-:S09]  /*0c30*/  IMAD.MOV.U32 R20, RZ, RZ, RZ ;  /* 0x000000ffff147224 */ /* 0x000fd200078e00ff */
[C---:B------:R-:W-:Y:S02]  /*0c40*/  FSETP.NEU.AND P0, PT, R3.reuse, RZ, PT ;  /* 0x000000ff0300720b */ /* 0x040fe40003f0d000 */
[----:B------:R-:W-:-:S04]  /*0c50*/  LOP3.LUT R11, R3, 0x80000000, R11, 0x48, !PT ;  /* 0x80000000030b7812 */ /* 0x000fc800078e480b */
[----:B------:R-:W-:-:S07]  /*0c60*/  LOP3.LUT R21, R11, R21, RZ, 0xfc, !PT ;  /* 0x000000150b157212 */ /* 0x000fce00078efcff */
[----:B------:R-:W-:Y:S05]  /*0c70*/  @!P0 BRA `(.L_x_13) ;  /* 0x00000000007c8947 */ /* 0x000fea0003800000 */
[----:B------:R-:W-:Y:S02]  /*0c80*/  IMAD.MOV R3, RZ, RZ, -R12 ;  /* 0x000000ffff037224 */ /* 0x000fe400078e0a0c */
[----:B------:R-:W-:-:S06]  /*0c90*/  IMAD.MOV.U32 R2, RZ, RZ, RZ ;  /* 0x000000ffff027224 */ /* 0x000fcc00078e00ff */
[----:B------:R-:W-:Y:S02]  /*0ca0*/  DFMA R2, R18, -R2, R16 ;  /* 0x800000021202722b */ /* 0x000fe40000000010 */
[----:B------:R-:W-:-:S04]  /*0cb0*/  DMUL.RP R16, R16, R20 ;  /* 0x0000001410107228 */ /* 0x000fc80000008000 */
[----:B------:R-:W-:-:S04]  /*0cc0*/  IADD3 R2, PT, PT, -R12, -0x43300000, RZ ;  /* 0xbcd000000c027810 */ /* 0x000fc80007ffe1ff */
[----:B------:R-:W-:Y:S02]  /*0cd0*/  FSETP.NEU.AND P0, PT, |R3|, R2, PT ;  /* 0x000000020300720b */ /* 0x000fe40003f0d200 */
[----:B------:R-:W-:Y:S02]  /*0ce0*/  LOP3.LUT R11, R17, R11, RZ, 0x3c, !PT ;  /* 0x0000000b110b7212 */ /* 0x000fe400078e3cff */
[----:B------:R-:W-:Y:S02]  /*0cf0*/  FSEL R18, R16, R18, !P0 ;  /* 0x0000001210127208 */ /* 0x000fe40004000000 */
[----:B------:R-:W-:Y:S01]  /*0d00*/  FSEL R19, R11, R19, !P0 ;  /* 0x000000130b137208 */ /* 0x000fe20004000000 */
[----:B------:R-:W-:Y:S06]  /*0d10*/  BRA `(.L_x_13) ;  /* 0x0000000000547947 */ /* 0x000fec0003800000 */
.L_x_12:
[----:B------:R-:W-:-:S14]  /*0d20*/  DSETP.NAN.AND P0, PT, R12, R12, PT ;  /* 0x0000000c0c00722a */ /* 0x000fdc0003f08000 */
[----:B------:R-:W-:Y:S05]  /*0d30*/  @P0 BRA `(.L_x_14) ;  /* 0x0000000000440947 */ /* 0x000fea0003800000 */
[----:B------:R-:W-:-:S14]  /*0d40*/  DSETP.NAN.AND P0, PT, R10, R10, PT ;  /* 0x0000000a0a00722a */ /* 0x000fdc0003f08000 */
[----:B------:R-:W-:Y:S05]  /*0d50*/  @P0 BRA `(.L_x_15) ;  /* 0x0000000000300947 */ /* 0x000fea0003800000 */
[----:B------:R-:W-:Y:S01]  /*0d60*/  ISETP.NE.AND P0, PT, R22, R23, PT ;  /* 0x000000171600720c */ /* 0x000fe20003f05270 */
[----:B------:R-:W-:Y:S02]  /*0d70*/  IMAD.MOV.U32 R18, RZ, RZ, 0x0 ;  /* 0x00000000ff127424 */ /* 0x000fe400078e00ff */
[----:B------:R-:W-:-:S10]  /*0d80*/  IMAD.MOV.U32 R19, RZ, RZ, -0x80000 ;  /* 0xfff80000ff137424 */ /* 0x000fd400078e00ff */
[----:B------:R-:W-:Y:S05]  /*0d90*/  @!P0 BRA `(.L_x_13) ;  /* 0x0000000000348947 */ /* 0x000fea0003800000 */
[----:B------:R-:W-:Y:S02]  /*0da0*/  ISETP.NE.AND P0, PT, R22, 0x7ff00000, PT ;  /* 0x7ff000001600780c */ /* 0x000fe40003f05270 */
[----:B------:R-:W-:Y:S02]  /*0db0*/  LOP3.LUT R19, R13, 0x80000000, R11, 0x48, !PT ;  /* 0x800000000d137812 */ /* 0x000fe400078e480b */
[----:B------:R-:W-:-:S13]  /*0dc0*/  ISETP.EQ.OR P0, PT, R23, RZ, !P0 ;  /* 0x000000ff1700720c */ /* 0x000fda0004702670 */
[----:B------:R-:W-:Y:S01]  /*0dd0*/  @P0 LOP3.LUT R2, R19, 0x7ff00000, RZ, 0xfc, !PT ;  /* 0x7ff0000013020812 */ /* 0x000fe200078efcff */
[----:B------:R-:W-:Y:S02]  /*0de0*/  @!P0 IMAD.MOV.U32 R18, RZ, RZ, RZ ;  /* 0x000000ffff128224 */ /* 0x000fe400078e00ff */
[----:B------:R-:W-:Y:S02]  /*0df0*/  @P0 IMAD.MOV.U32 R18, RZ, RZ, RZ ;  /* 0x000000ffff120224 */ /* 0x000fe400078e00ff */
[----:B------:R-:W-:Y:S01]  /*0e00*/  @P0 IMAD.MOV.U32 R19, RZ, RZ, R2 ;  /* 0x000000ffff130224 */ /* 0x000fe200078e0002 */
[----:B------:R-:W-:Y:S06]  /*0e10*/  BRA `(.L_x_13) ;  /* 0x0000000000147947 */ /* 0x000fec0003800000 */
.L_x_15:
[----:B------:R-:W-:Y:S01]  /*0e20*/  LOP3.LUT R19, R11, 0x80000, RZ, 0xfc, !PT ;  /* 0x000800000b137812 */ /* 0x000fe200078efcff */
[----:B------:R-:W-:Y:S01]  /*0e30*/  IMAD.MOV.U32 R18, RZ, RZ, R10 ;  /* 0x000000ffff127224 */ /* 0x000fe200078e000a */
[----:B------:R-:W-:Y:S06]  /*0e40*/  BRA `(.L_x_13) ;  /* 0x0000000000087947 */ /* 0x000fec0003800000 */
.L_x_14:
[----:B------:R-:W-:Y:S01]  /*0e50*/  LOP3.LUT R19, R13, 0x80000, RZ, 0xfc, !PT ;  /* 0x000800000d137812 */ /* 0x000fe200078efcff */
[----:B------:R-:W-:-:S07]  /*0e60*/  IMAD.MOV.U32 R18, RZ, RZ, R12 ;  /* 0x000000ffff127224 */ /* 0x000fce00078e000c */
.L_x_13:
[----:B------:R-:W-:Y:S05]  /*0e70*/  BSYNC.RECONVERGENT B1 ;  /* 0x0000000000017941 */ /* 0x000fea0003800200 */
.L_x_11:
[----:B------:R-:W-:Y:S02]  /*0e80*/  IMAD.MOV.U32 R2, RZ, RZ, R0 ;  /* 0x000000ffff027224 */ /* 0x000fe400078e0000 */
[----:B------:R-:W-:-:S04]  /*0e90*/  IMAD.MOV.U32 R3, RZ, RZ, 0x0 ;  /* 0x00000000ff037424 */ /* 0x000fc800078e00ff */
[----:B------:R-:W-:Y:S05]  /*0ea0*/  RET.REL.NODEC R2 `(_Z22low_pass_filter_kernelPKdS0_PdS1_ii) ;  /* 0xfffffff002547950 */ /* 0x000fea0003c3ffff */
.L_x_16:
        /* <DEDUP_REMOVED lines=13> */
.L_x_31:


//--------------------- .text._Z21phase_rotation_kernelPKdddPdS1_i --------------------------
	.section	.text._Z21phase_rotation_kernelPKdddPdS1_i,"ax",@progbits
	.align	128
        .global         _Z21phase_rotation_kernelPKdddPdS1_i
        .type           _Z21phase_rotation_kernelPKdddPdS1_i,@function
        .size           _Z21phase_rotation_kernelPKdddPdS1_i,(.L_x_32 - _Z21phase_rotation_kernelPKdddPdS1_i)
        .other          _Z21phase_rotation_kernelPKdddPdS1_i,@"STO_CUDA_ENTRY STV_DEFAULT"
_Z21phase_rotation_kernelPKdddPdS1_i:
.text._Z21phase_rotation_kernelPKdddPdS1_i:
[----:B------:R-:W0:Y:S01]  /*0000*/  LDC R1, c[0x0][0x37c] ;  /* 0x0000df00ff017b82 */ /* 0x000e220000000800 */
[----:B------:R-:W1:Y:S07]  /*0010*/  S2R R3, SR_TID.X ;  /* 0x0000000000037919 */ /* 0x000e6e0000002100 */
[----:B------:R-:W1:Y:S01]  /*0020*/  S2UR UR4, SR_CTAID.X ;  /* 0x00000000000479c3 */ /* 0x000e620000002500 */
[----:B------:R-:W2:Y:S01]  /*0030*/  LDCU UR5, c[0x0][0x3a8] ;  /* 0x00007500ff0577ac */ /* 0x000ea20008000800 */
[----:B0-----:R-:W-:-:S06]  /*0040*/  VIADD R1, R1, 0xffffffd8 ;  /* 0xffffffd801017836 */ /* 0x001fcc0000000000 */
[----:B------:R-:W1:Y:S02]  /*0050*/  LDC R16, c[0x0][0x360] ;  /* 0x0000d800ff107b82 */ /* 0x000e640000000800 */
[----:B-1----:R-:W-:-:S05]  /*0060*/  IMAD R16, R16, UR4, R3 ;  /* 0x0000000410107c24 */ /* 0x002fca000f8e0203 */
[----:B--2---:R-:W-:-:S13]  /*0070*/  ISETP.GE.AND P0, PT, R16, UR5, PT ;  /* 0x0000000510007c0c */ /* 0x004fda000bf06270 */
[----:B------:R-:W-:Y:S05]  /*0080*/  @P0 EXIT ;  /* 0x000000000000094d */ /* 0x000fea0003800000 */
[----:B------:R-:W0:Y:S01]  /*0090*/  LDC.64 R4, c[0x0][0x380] ;  /* 0x0000e000ff047b82 */ /* 0x000e220000000a00 */
[----:B------:R-:W1:Y:S01]  /*00a0*/  LDCU.64 UR4, c[0x0][0x358] ;  /* 0x00006b00ff0477ac */ /* 0x000e620008000a00 */
[----:B------:R-:W2:Y:S06]  /*00b0*/  LDCU.64 UR6, c[0x0][0x390] ;  /* 0x00007200ff0677ac */ /* 0x000eac0008000a00 */
[----:B------:R-:W2:Y:S01]  /*00c0*/  LDC.64 R8, c[0x0][0x388] ;  /* 0x0000e200ff087b82 */ /* 0x000ea20000000a00 */
[----:B0-----:R-:W-:-:S06]  /*00d0*/  IMAD.WIDE R4, R16, 0x8, R4 ;  /* 0x0000000810047825 */ /* 0x001fcc00078e0204 */
[----:B-1----:R-:W5:Y:S01]  /*00e0*/  LDG.E.64 R4, desc[UR4][R4.64] ;  /* 0x0000000404047981 */ /* 0x002f62000c1e1b00 */
[----:B------:R-:W2:Y:S01]  /*00f0*/  I2F.F64 R2, R16 ;  /* 0x0000001000027312 */ /* 0x000ea20000201c00 */
[----:B------:R-:W-:Y:S01]  /*0100*/  BSSY.RECONVERGENT B0, `(.L_x_17) ;  /* 0x0000023000007945 */ /* 0x000fe20003800200 */
[----:B--2---:R-:W-:Y:S01]  /*0110*/  DFMA R8, R2, R8, UR6 ;  /* 0x0000000602087e2b */ /* 0x004fe20008000008 */
[----:B------:R-:W-:Y:S01]  /*0120*/  UMOV UR6, 0x54442d18 ;  /* 0x54442d1800067882 */ /* 0x000fe20000000000 */
[----:B------:R-:W-:-:S04]  /*0130*/  UMOV UR7, 0x400921fb ;  /* 0x400921fb00077882 */ /* 0x000fc80000000000 */
[----:B------:R-:W0:Y:S02]  /*0140*/  FRND.F64.FLOOR R2, R8 ;  /* 0x0000000800027313 */ /* 0x000e240000305800 */
[----:B0-----:R-:W-:-:S08]  /*0150*/  DADD R2, R8, -R2 ;  /* 0x0000000008027229 */ /* 0x001fd00000000802 */
[----:B------:R-:W-:-:S08]  /*0160*/  DADD R2, R2, R2 ;  /* 0x0000000002027229 */ /* 0x000fd00000000002 */
[----:B------:R-:W-:-:S08]  /*0170*/  DMUL R2, R2, UR6 ;  /* 0x0000000602027c28 */ /* 0x000fd00008000000 */
[----:B------:R-:W-:-:S14]  /*0180*/  DSETP.NEU.AND P0, PT, |R2|, +INF , PT ;  /* 0x7ff000000200742a */ /* 0x000fdc0003f0d200 */
[----:B------:R-:W-:Y:S01]  /*0190*/  @!P0 DMUL R6, RZ, R2 ;  /* 0x00000002ff068228 */ /* 0x000fe20000000000 */
[----:B------:R-:W-:Y:S01]  /*01a0*/  @!P0 IMAD.MOV.U32 R0, RZ, RZ, 0x1 ;  /* 0x00000001ff008424 */ /* 0x000fe200078e00ff */
[----:B------:R-:W-:Y:S09]  /*01b0*/  @!P0 BRA `(.L_x_18) ;  /* 0x00000000005c8947 */ /* 0x000ff20003800000 */
[----:B------:R-:W-:Y:S01]  /*01c0*/  UMOV UR6, 0x6dc9c883 ;  /* 0x6dc9c88300067882 */ /* 0x000fe20000000000 */
[----:B------:R-:W-:Y:S01]  /*01d0*/  UMOV UR7, 0x3fe45f30 ;  /* 0x3fe45f3000077882 */ /* 0x000fe20000000000 */
[C---:B------:R-:W-:Y:S01]  /*01e0*/  DSETP.GE.AND P0, PT, |R2|.reuse, 2.14748364800000000000e+09, PT ;  /* 0x41e000000200742a */ /* 0x040fe20003f06200 */
[----:B------:R-:W-:Y:S01]  /*01f0*/  BSSY.RECONVERGENT B1, `(.L_x_19) ;  /* 0x0000012000017945 */ /* 0x000fe20003800200 */
[----:B------:R-:W-:Y:S01]  /*0200*/  DMUL R8, R2, UR6 ;  /* 0x0000000602087c28 */ /* 0x000fe20008000000 */
[----:B------:R-:W-:Y:S01]  /*0210*/  UMOV UR6, 0x54442d18 ;  /* 0x54442d1800067882 */ /* 0x000fe20000000000 */
[----:B------:R-:W-:-:S04]  /*0220*/  UMOV UR7, 0x3ff921fb ;  /* 0x3ff921fb00077882 */ /* 0x000fc80000000000 */
[----:B------:R-:W0:Y:S08]  /*0230*/  F2I.F64 R0, R8 ;  /* 0x0000000800007311 */ /* 0x000e300000301100 */
[----:B0-----:R-:W0:Y:S02]  /*0240*/  I2F.F64 R6, R0 ;  /* 0x0000000000067312 */ /* 0x001e240000201c00 */
[----:B0-----:R-:W-:Y:S01]  /*0250*/  DFMA R10, R6, -UR6, R2 ;  /* 0x80000006060a7c2b */ /* 0x001fe20008000002 */
[----:B------:R-:W-:Y:S01]  /*0260*/  UMOV UR6, 0x33145c00 ;  /* 0x33145c0000067882 */ /* 0x000fe20000000000 */
[----:B------:R-:W-:-:S06]  /*0270*/  UMOV UR7, 0x3c91a626 ;  /* 0x3c91a62600077882 */ /* 0x000fcc0000000000 */
[----:B------:R-:W-:Y:S01]  /*0280*/  DFMA R10, R6, -UR6, R10 ;  /* 0x80000006060a7c2b */ /* 0x000fe2000800000a */
[----:B------:R-:W-:Y:S01]  /*0290*/  UMOV UR6, 0x252049c0 ;  /* 0x252049c000067882 */ /* 0x000fe20000000000 */
[----:B------:R-:W-:-:S06]  /*02a0*/  UMOV UR7, 0x397b839a ;  /* 0x397b839a00077882 */ /* 0x000fcc0000000000 */
[----:B------:R-:W-:Y:S01]  /*02b0*/  DFMA R6, R6, -UR6, R10 ;  /* 0x8000000606067c2b */ /* 0x000fe2000800000a */
[----:B------:R-:W-:Y:S10]  /*02c0*/  @!P0 BRA `(.L_x_20) ;  /* 0x0000000000108947 */ /* 0x000ff40003800000 */
[----:B------:R-:W-:Y:S01]  /*02d0*/  IMAD.MOV.U32 R0, RZ, RZ, R2 ;  /* 0x000000ffff007224 */ /* 0x000fe200078e0002 */
[----:B------:R-:W-:Y:S01]  /*02e0*/  MOV R18, 0x310 ;  /* 0x0000031000127802 */ /* 0x000fe20000000f00 */
[----:B------:R-:W-:-:S07]  /*02f0*/  IMAD.MOV.U32 R14, RZ, RZ, R3 ;  /* 0x000000ffff0e7224 */ /* 0x000fce00078e0003 */
[----:B-----5:R-:W-:Y:S05]  /*0300*/  CALL.REL.NOINC `($_Z21phase_rotation_kernelPKdddPdS1_i$__internal_trig_reduction_slowpathd) ;  /* 0x0000000400807944 */ /* 0x020fea0003c00000 */
.L_x_20:
[----:B------:R-:W-:Y:S05]  /*0310*/  BSYNC.RECONVERGENT B1 ;  /* 0x0000000000017941 */ /* 0x000fea0003800200 */
.L_x_19:
[----:B------:R-:W-:-:S07]  /*0320*/  VIADD R0, R0, 0x1 ;  /* 0x0000000100007836 */ /* 0x000fce0000000000 */
.L_x_18:
[----:B------:R-:W-:Y:S05]  /*0330*/  BSYNC.RECONVERGENT B0 ;  /* 0x0000000000007941 */ /* 0x000fea0003800200 */
.L_x_17:
[----:B------:R-:W0:Y:S01]  /*0340*/  LDCU.64 UR6, c[0x4][0x8] ;  /* 0x01000100ff0677ac */ /* 0x000e220008000a00 */
[----:B------:R-:W-:-:S05]  /*0350*/  IMAD.SHL.U32 R8, R0, 0x40, RZ ;  /* 0x0000004000087824 */ /* 0x000fca00078e00ff */
[----:B------:R-:W-:-:S04]  /*0360*/  LOP3.LUT R8, R8, 0x40, RZ, 0xc0, !PT ;  /* 0x0000004008087812 */ /* 0x000fc800078ec0ff */
[----:B0-----:R-:W-:-:S05]  /*0370*/  IADD3 R24, P0, PT, R8, UR6, RZ ;  /* 0x0000000608187c10 */ /* 0x001fca000ff1e0ff */
[----:B------:R-:W-:-:S05]  /*0380*/  IMAD.X R25, RZ, RZ, UR7, P0 ;  /* 0x00000007ff197e24 */ /* 0x000fca00080e06ff */
[----:B------:R-:W2:Y:S04]  /*0390*/  LDG.E.128.CONSTANT R8, desc[UR4][R24.64] ;  /* 0x0000000418087981 */ /* 0x000ea8000c1e9d00 */
[----:B------:R-:W3:Y:S04]  /*03a0*/  LDG.E.128.CONSTANT R12, desc[UR4][R24.64+0x10] ;  /* 0x00001004180c7981 */ /* 0x000ee8000c1e9d00 */
[----:B------:R-:W4:Y:S01]  /*03b0*/  LDG.E.128.CONSTANT R20, desc[UR4][R24.64+0x20] ;  /* 0x0000200418147981 */ /* 0x000f22000c1e9d00 */
[----:B------:R-:W-:Y:S01]  /*03c0*/  LOP3.LUT R17, R0, 0x1, RZ, 0xc0, !PT ;  /* 0x0000000100117812 */ /* 0x000fe200078ec0ff */
[----:B------:R-:W-:Y:S01]  /*03d0*/  IMAD.MOV.U32 R26, RZ, RZ, 0x20fd8164 ;  /* 0x20fd8164ff1a7424 */ /* 0x000fe200078e00ff */
[----:B------:R-:W-:Y:S01]  /*03e0*/  DMUL R18, R6, R6 ;  /* 0x0000000606127228 */ /* 0x000fe20000000000 */
[----:B------:R-:W-:Y:S01]  /*03f0*/  BSSY.RECONVERGENT B0, `(.L_x_21) ;  /* 0x000002f000007945 */ /* 0x000fe20003800200 */
[----:B------:R-:W-:Y:S01]  /*0400*/  ISETP.NE.U32.AND P0, PT, R17, 0x1, PT ;  /* 0x000000011100780c */ /* 0x000fe20003f05070 */
[----:B------:R-:W-:-:S03]  /*0410*/  IMAD.MOV.U32 R17, RZ, RZ, 0x3da8ff83 ;  /* 0x3da8ff83ff117424 */ /* 0x000fc600078e00ff */
[----:B------:R-:W-:Y:S02]  /*0420*/  FSEL R26, R26, -8.06006814911005101289e+34, !P0 ;  /* 0xf9785eba1a1a7808 */ /* 0x000fe40004000000 */
[----:B------:R-:W-:-:S06]  /*0430*/  FSEL R27, -R17, 0.11223486810922622681, !P0 ;  /* 0x3de5db65111b7808 */ /* 0x000fcc0004000100 */
[----:B--2---:R-:W-:-:S08]  /*0440*/  DFMA R8, R18, R26, R8 ;  /* 0x0000001a1208722b */ /* 0x004fd00000000008 */
[C---:B------:R-:W-:Y:S01]  /*0450*/  DFMA R8, R18.reuse, R8, R10 ;  /* 0x000000081208722b */ /* 0x040fe2000000000a */
[----:B------:R-:W0:Y:S07]  /*0460*/  LDC.64 R10, c[0x0][0x398] ;  /* 0x0000e600ff0a7b82 */ /* 0x000e2e0000000a00 */
[----:B---3--:R-:W-:-:S08]  /*0470*/  DFMA R8, R18, R8, R12 ;  /* 0x000000081208722b */ /* 0x008fd0000000000c */
[----:B------:R-:W-:-:S08]  /*0480*/  DFMA R8, R18, R8, R14 ;  /* 0x000000081208722b */ /* 0x000fd0000000000e */
[----:B----4-:R-:W-:Y:S01]  /*0490*/  DFMA R8, R18, R8, R20 ;  /* 0x000000081208722b */ /* 0x010fe20000000014 */
[----:B0-----:R-:W-:-:S07]  /*04a0*/  IMAD.WIDE R10, R16, 0x8, R10 ;  /* 0x00000008100a7825 */ /* 0x001fce00078e020a */
[----:B------:R-:W-:-:S08]  /*04b0*/  DFMA R8, R18, R8, R22 ;  /* 0x000000081208722b */ /* 0x000fd00000000016 */
[----:B------:R-:W-:Y:S02]  /*04c0*/  DFMA R6, R8, R6, R6 ;  /* 0x000000060806722b */ /* 0x000fe40000000006 */
[----:B------:R-:W-:-:S10]  /*04d0*/  DFMA R8, R18, R8, 1 ;  /* 0x3ff000001208742b */ /* 0x000fd40000000008 */
[----:B------:R-:W-:Y:S02]  /*04e0*/  FSEL R8, R8, R6, !P0 ;  /* 0x0000000608087208 */ /* 0x000fe40004000000 */
[----:B------:R-:W-:Y:S02]  /*04f0*/  FSEL R9, R9, R7, !P0 ;  /* 0x0000000709097208 */ /* 0x000fe40004000000 */
[----:B------:R-:W-:-:S04]  /*0500*/  LOP3.LUT P0, RZ, R0, 0x2, RZ, 0xc0, !PT ;  /* 0x0000000200ff7812 */ /* 0x000fc8000780c0ff */
[----:B------:R-:W-:-:S10]  /*0510*/  DADD R6, RZ, -R8 ;  /* 0x00000000ff067229 */ /* 0x000fd40000000808 */
[----:B------:R-:W-:Y:S02]  /*0520*/  FSEL R8, R8, R6, !P0 ;  /* 0x0000000608087208 */ /* 0x000fe40004000000 */
[----:B------:R-:W-:Y:S01]  /*0530*/  FSEL R9, R9, R7, !P0 ;  /* 0x0000000709097208 */ /* 0x000fe20004000000 */
[----:B------:R-:W-:-:S05]  /*0540*/  DSETP.NEU.AND P0, PT, |R2|, +INF , PT ;  /* 0x7ff000000200742a */ /* 0x000fca0003f0d200 */
[----:B-----5:R-:W-:-:S07]  /*0550*/  DMUL R8, R4, R8 ;  /* 0x0000000804087228 */ /* 0x020fce0000000000 */
[----:B------:R0:W-:Y:S02]  /*0560*/  STG.E.64 desc[UR4][R10.64], R8 ;  /* 0x000000080a007986 */ /* 0x0001e4000c101b04 */
[----:B------:R-:W-:Y:S01]  /*0570*/  @!P0 DMUL R6, RZ, R2 ;  /* 0x00000002ff068228 */ /* 0x000fe20000000000 */
[----:B------:R-:W-:Y:S01]  /*0580*/  @!P0 IMAD.MOV.U32 R0, RZ, RZ, RZ ;  /* 0x000000ffff008224 */ /* 0x000fe200078e00ff */
[----:B------:R-:W-:Y:S09]  /*0590*/  @!P0 BRA `(.L_x_22) ;  /* 0x0000000000508947 */ /* 0x000ff20003800000 */
[----:B------:R-:W-:Y:S01]  /*05a0*/  UMOV UR6, 0x6dc9c883 ;  /* 0x6dc9c88300067882 */ /* 0x000fe20000000000 */
[----:B------:R-:W-:Y:S01]  /*05b0*/  UMOV UR7, 0x3fe45f30 ;  /* 0x3fe45f3000077882 */ /* 0x000fe20000000000 */
[C---:B------:R-:W-:Y:S02]  /*05c0*/  DSETP.GE.AND P0, PT, |R2|.reuse, 2.14748364800000000000e+09, PT ;  /* 0x41e000000200742a */ /* 0x040fe40003f06200 */
[----:B0-----:R-:W-:Y:S01]  /*05d0*/  DMUL R8, R2, UR6 ;  /* 0x0000000602087c28 */ /* 0x001fe20008000000 */
        /* <DEDUP_REMOVED lines=15> */
[----:B------:R-:W-:Y:S05]  /*06d0*/  CALL.REL.NOINC `($_Z21phase_rotation_kernelPKdddPdS1_i$__internal_trig_reduction_slowpathd) ;  /* 0x00000000008c7944 */ /* 0x000fea0003c00000 */
.L_x_22:
[----:B------:R-:W-:Y:S05]  /*06e0*/  BSYNC.RECONVERGENT B0 ;  /* 0x0000000000007941 */ /* 0x000fea0003800200 */
.L_x_21:
[----:B------:R-:W1:Y:S01]  /*06f0*/  LDCU.64 UR6, c[0x4][0x8] ;  /* 0x01000100ff0677ac */ /* 0x000e620008000a00 */
[----:B------:R-:W-:-:S05]  /*0700*/  IMAD.SHL.U32 R2, R0, 0x40, RZ ;  /* 0x0000004000027824 */ /* 0x000fca00078e00ff */
[----:B------:R-:W-:-:S04]  /*0710*/  LOP3.LUT R2, R2, 0x40, RZ, 0xc0, !PT ;  /* 0x0000004002027812 */ /* 0x000fc800078ec0ff */
[----:B-1----:R-:W-:-:S05]  /*0720*/  IADD3 R18, P0, PT, R2, UR6, RZ ;  /* 0x0000000602127c10 */ /* 0x002fca000ff1e0ff */
[----:B------:R-:W-:-:S05]  /*0730*/  IMAD.X R19, RZ, RZ, UR7, P0 ;  /* 0x00000007ff137e24 */ /* 0x000fca00080e06ff */
[----:B0-----:R-:W2:Y:S04]  /*0740*/  LDG.E.128.CONSTANT R8, desc[UR4][R18.64] ;  /* 0x0000000412087981 */ /* 0x001ea8000c1e9d00 */
[----:B------:R-:W3:Y:S04]  /*0750*/  LDG.E.128.CONSTANT R12, desc[UR4][R18.64+0x10] ;  /* 0x00001004120c7981 */ /* 0x000ee8000c1e9d00 */
[----:B------:R-:W4:Y:S01]  /*0760*/  LDG.E.128.CONSTANT R20, desc[UR4][R18.64+0x20] ;  /* 0x0000200412147981 */ /* 0x000f22000c1e9d00 */
[----:B------:R-:W-:Y:S01]  /*0770*/  LOP3.LUT R2, R0, 0x1, RZ, 0xc0, !PT ;  /* 0x0000000100027812 */ /* 0x000fe200078ec0ff */
[----:B------:R-:W-:-:S02]  /*0780*/  IMAD.MOV.U32 R24, RZ, RZ, 0x20fd8164 ;  /* 0x20fd8164ff187424 */ /* 0x000fc400078e00ff */
[----:B------:R-:W-:Y:S01]  /*0790*/  IMAD.MOV.U32 R17, RZ, RZ, 0x3da8ff83 ;  /* 0x3da8ff83ff117424 */ /* 0x000fe200078e00ff */
[----:B------:R-:W-:Y:S01]  /*07a0*/  ISETP.NE.U32.AND P0, PT, R2, 0x1, PT ;  /* 0x000000010200780c */ /* 0x000fe20003f05070 */
[----:B------:R-:W-:-:S03]  /*07b0*/  DMUL R2, R6, R6 ;  /* 0x0000000606027228 */ /* 0x000fc60000000000 */
[----:B------:R-:W-:Y:S02]  /*07c0*/  FSEL R24, R24, -8.06006814911005101289e+34, !P0 ;  /* 0xf9785eba18187808 */ /* 0x000fe40004000000 */
[----:B------:R-:W-:-:S06]  /*07d0*/  FSEL R25, -R17, 0.11223486810922622681, !P0 ;  /* 0x3de5db6511197808 */ /* 0x000fcc0004000100 */
[----:B--2---:R-:W-:-:S08]  /*07e0*/  DFMA R8, R2, R24, R8 ;  /* 0x000000180208722b */ /* 0x004fd00000000008 */
[----:B------:R-:W-:-:S08]  /*07f0*/  DFMA R8, R2, R8, R10 ;  /* 0x000000080208722b */ /* 0x000fd0000000000a */
[----:B---3--:R-:W-:-:S08]  /*0800*/  DFMA R8, R2, R8, R12 ;  /* 0x000000080208722b */ /* 0x008fd0000000000c */
[----:B------:R-:W-:-:S08]  /*0810*/  DFMA R8, R2, R8, R14 ;  /* 0x000000080208722b */ /* 0x000fd0000000000e */
[----:B----4-:R-:W-:-:S08]  /*0820*/  DFMA R8, R2, R8, R20 ;  /* 0x000000080208722b */ /* 0x010fd00000000014 */
[----:B------:R-:W-:-:S08]  /*0830*/  DFMA R8, R2, R8, R22 ;  /* 0x000000080208722b */ /* 0x000fd00000000016 */
[----:B------:R-:W-:Y:S02]  /*0840*/  DFMA R6, R8, R6, R6 ;  /* 0x000000060806722b */ /* 0x000fe40000000006 */
[----:B------:R-:W-:Y:S01]  /*0850*/  DFMA R2, R2, R8, 1 ;  /* 0x3ff000000202742b */ /* 0x000fe20000000008 */
[----:B------:R-:W0:Y:S09]  /*0860*/  LDC.64 R8, c[0x0][0x3a0] ;  /* 0x0000e800ff087b82 */ /* 0x000e320000000a00 */
[----:B------:R-:W-:-:S02]  /*0870*/  FSEL R6, R2, R6, !P0 ;  /* 0x0000000602067208 */ /* 0x000fc40004000000 */
[----:B------:R-:W-:Y:S02]  /*0880*/  FSEL R7, R3, R7, !P0 ;  /* 0x0000000703077208 */ /* 0x000fe40004000000 */
[----:B------:R-:W-:-:S04]  /*0890*/  LOP3.LUT P0, RZ, R0, 0x2, RZ, 0xc0, !PT ;  /* 0x0000000200ff7812 */ /* 0x000fc8000780c0ff */
[----:B------:R-:W-:Y:S01]  /*08a0*/  DADD R2, RZ, -R6 ;  /* 0x00000000ff027229 */ /* 0x000fe20000000806 */
[----:B0-----:R-:W-:-:S09]  /*08b0*/  IMAD.WIDE R16, R16, 0x8, R8 ;  /* 0x0000000810107825 */ /* 0x001fd200078e0208 */
[----:B------:R-:W-:Y:S02]  /*08c0*/  FSEL R2, R6, R2, !P0 ;  /* 0x0000000206027208 */ /* 0x000fe40004000000 */
[----:B------:R-:W-:-:S06]  /*08d0*/  FSEL R3, R7, R3, !P0 ;  /* 0x0000000307037208 */ /* 0x000fcc0004000000 */
[----:B------:R-:W-:-:S07]  /*08e0*/  DMUL R4, R4, R2 ;  /* 0x0000000204047228 */ /* 0x000fce0000000000 */
[----:B------:R-:W-:Y:S01]  /*08f0*/  STG.E.64 desc[UR4][R16.64], R4 ;  /* 0x0000000410007986 */ /* 0x000fe2000c101b04 */
[----:B------:R-:W-:Y:S05]  /*0900*/  EXIT ;  /* 0x000000000000794d */ /* 0x000fea0003800000 */
        .type           $_Z21phase_rotation_kernelPKdddPdS1_i$__internal_trig_reduction_slowpathd,@function
        .size           $_Z21phase_rotation_kernelPKdddPdS1_i$__internal_trig_reduction_slowpathd,(.L_x_32 - $_Z21phase_rotation_kernelPKdddPdS1_i$__internal_trig_reduction_slowpathd)
$_Z21phase_rotation_kernelPKdddPdS1_i$__internal_trig_reduction_slowpathd:
[----:B------:R-:W-:Y:S01]  /*0910*/  SHF.R.U32.HI R12, RZ, 0x14, R14 ;  /* 0x00000014ff0c7819 */ /* 0x000fe2000001160e */
[----:B------:R-:W-:Y:S02]  /*0920*/  IMAD.MOV.U32 R15, RZ, RZ, R0 ;  /* 0x000000ffff0f7224 */ /* 0x000fe400078e0000 */
[----:B------:R-:W-:Y:S01]  /*0930*/  IMAD.MOV.U32 R6, RZ, RZ, RZ ;  /* 0x000000ffff067224 */ /* 0x000fe200078e00ff */
[----:B------:R-:W-:-:S04]  /*0940*/  LOP3.LUT R7, R12, 0x7ff, RZ, 0xc0, !PT ;  /* 0x000007ff0c077812 */ /* 0x000fc800078ec0ff */
[----:B------:R-:W-:-:S13]  /*0950*/  ISETP.NE.AND P0, PT, R7, 0x7ff, PT ;  /* 0x000007ff0700780c */ /* 0x000fda0003f05270 */
[----:B------:R-:W-:Y:S05]  /*0960*/  @!P0 BRA `(.L_x_23) ;  /* 0x0000000800488947 */ /* 0x000fea0003800000 */
[----:B------:R-:W-:Y:S01]  /*0970*/  VIADD R0, R7, 0xfffffc00 ;  /* 0xfffffc0007007836 */ /* 0x000fe20000000000 */
[----:B------:R-:W-:Y:S01]  /*0980*/  BSSY.RECONVERGENT B2, `(.L_x_24) ;  /* 0x000002f000027945 */ /* 0x000fe20003800200 */
[----:B------:R-:W-:-:S03]  /*0990*/  CS2R R10, SRZ ;  /* 0x00000000000a7805 */ /* 0x000fc6000001ff00 */
[----:B------:R-:W-:Y:S02]  /*09a0*/  SHF.R.U32.HI R17, RZ, 0x6, R0 ;  /* 0x00000006ff117819 */ /* 0x000fe40000011600 */
[----:B------:R-:W-:Y:S02]  /*09b0*/  ISETP.GE.U32.AND P0, PT, R0, 0x80, PT ;  /* 0x000000800000780c */ /* 0x000fe40003f06070 */
[C---:B------:R-:W-:Y:S02]  /*09c0*/  IADD3 R0, PT, PT, -R17.reuse, 0x13, RZ ;  /* 0x0000001311007810 */ /* 0x040fe40007ffe1ff */
[----:B------:R-:W-:Y:S02]  /*09d0*/  IADD3 R13, PT, PT, -R17, 0xf, RZ ;  /* 0x0000000f110d7810 */ /* 0x000fe40007ffe1ff */
[----:B------:R-:W-:-:S04]  /*09e0*/  SEL R0, R0, 0x12, P0 ;  /* 0x0000001200007807 */ /* 0x000fc80000000000 */
[----:B------:R-:W-:-:S13]  /*09f0*/  ISETP.GE.AND P0, PT, R13, R0, PT ;  /* 0x000000000d00720c */ /* 0x000fda0003f06270 */
[----:B------:R-:W-:Y:S05]  /*0a00*/  @P0 BRA `(.L_x_25) ;  /* 0x0000000000980947 */ /* 0x000fea0003800000 */
[----:B------:R-:W0:Y:S01]  /*0a10*/  LDC.64 R6, c[0x0][0x358] ;  /* 0x0000d600ff067b82 */ /* 0x000e220000000a00 */
[C---:B------:R-:W-:Y:S01]  /*0a20*/  SHF.L.U64.HI R21, R15.reuse, 0xb, R14 ;  /* 0x0000000b0f157819 */ /* 0x040fe2000001020e */
[----:B------:R-:W-:Y:S01]  /*0a30*/  BSSY.RECONVERGENT B3, `(.L_x_26) ;  /* 0x0000022000037945 */ /* 0x000fe20003800200 */
[----:B------:R-:W-:Y:S01]  /*0a40*/  IMAD.SHL.U32 R15, R15, 0x800, RZ ;  /* 0x000008000f0f7824 */ /* 0x000fe200078e00ff */
[----:B------:R-:W-:Y:S01]  /*0a50*/  IADD3 R19, PT, PT, RZ, -R17, -R0 ;  /* 0x80000011ff137210 */ /* 0x000fe20007ffe800 */
[----:B------:R-:W-:Y:S01]  /*0a60*/  IMAD.MOV.U32 R20, RZ, RZ, RZ ;  /* 0x000000ffff147224 */ /* 0x000fe200078e00ff */
[----:B------:R-:W-:Y:S02]  /*0a70*/  CS2R R10, SRZ ;  /* 0x00000000000a7805 */ /* 0x000fe4000001ff00 */
[----:B------:R-:W-:-:S07]  /*0a80*/  LOP3.LUT R21, R21, 0x80000000, RZ, 0xfc, !PT ;  /* 0x8000000015157812 */ /* 0x000fce00078efcff */
.L_x_27:
[----:B------:R-:W1:Y:S01]  /*0a90*/  LDC.64 R8, c[0x4][RZ] ;  /* 0x01000000ff087b82 */ /* 0x000e620000000a00 */
[----:B0-----:R-:W-:Y:S02]  /*0aa0*/  R2UR UR6, R6 ;  /* 0x00000000060672ca */ /* 0x001fe400000e0000 */
[----:B------:R-:W-:Y:S01]  /*0ab0*/  R2UR UR7, R7 ;  /* 0x00000000070772ca */ /* 0x000fe200000e0000 */
[----:B-1----:R-:W-:-:S12]  /*0ac0*/  IMAD.WIDE R8, R13, 0x8, R8 ;  /* 0x000000080d087825 */ /* 0x002fd800078e0208 */
[----:B------:R-:W2:Y:S01]  /*0ad0*/  LDG.E.64.CONSTANT R8, desc[UR6][R8.64] ;  /* 0x0000000608087981 */ /* 0x000ea2000c1e9b00 */
[----:B------:R-:W-:Y:S02]  /*0ae0*/  VIADD R19, R19, 0x1 ;  /* 0x0000000113137836 */ /* 0x000fe40000000000 */
[----:B------:R-:W-:Y:S02]  /*0af0*/  VIADD R13, R13, 0x1 ;  /* 0x000000010d0d7836 */ /* 0x000fe40000000000 */
[----:B--2---:R-:W-:-:S04]  /*0b00*/  IMAD.WIDE.U32 R10, P2, R8, R15, R10 ;  /* 0x0000000f080a7225 */ /* 0x004fc8000784000a */
[----:B------:R-:W-:Y:S02]  /*0b10*/  IMAD R23, R8, R21, RZ ;  /* 0x0000001508177224 */ /* 0x000fe400078e02ff */
[CC--:B------:R-:W-:Y:S02]  /*0b20*/  IMAD R22, R9.reuse, R15.reuse, RZ ;  /* 0x0000000f09167224 */ /* 0x0c0fe400078e02ff */
[----:B------:R-:W-:Y:S01]  /*0b30*/  IMAD.HI.U32 R25, R9, R15, RZ ;  /* 0x0000000f09197227 */ /* 0x000fe200078e00ff */
[----:B------:R-:W-:-:S03]  /*0b40*/  IADD3 R11, P0, PT, R23, R11, RZ ;  /* 0x0000000b170b7210 */ /* 0x000fc60007f1e0ff */
[----:B------:R-:W-:Y:S01]  /*0b50*/  IMAD R23, R20, 0x8, R1 ;  /* 0x0000000814177824 */ /* 0x000fe200078e0201 */
[----:B------:R-:W-:Y:S01]  /*0b60*/  IADD3 R11, P1, PT, R22, R11, RZ ;  /* 0x0000000b160b7210 */ /* 0x000fe20007f3e0ff */
[----:B------:R-:W-:-:S04]  /*0b70*/  IMAD.HI.U32 R22, R8, R21, RZ ;  /* 0x0000001508167227 */ /* 0x000fc800078e00ff */
[----:B------:R-:W-:Y:S01]  /*0b80*/  IMAD.X R8, RZ, RZ, R22, P2 ;  /* 0x000000ffff087224 */ /* 0x000fe200010e0616 */
[----:B------:R0:W-:Y:S01]  /*0b90*/  STL.64 [R23], R10 ;  /* 0x0000000a17007387 */ /* 0x0001e20000100a00 */
[----:B------:R-:W-:-:S03]  /*0ba0*/  IMAD.HI.U32 R22, R9, R21, RZ ;  /* 0x0000001509167227 */ /* 0x000fc600078e00ff */
[----:B------:R-:W-:Y:S01]  /*0bb0*/  IADD3.X R8, P0, PT, R25, R8, RZ, P0, !PT ;  /* 0x0000000819087210 */ /* 0x000fe2000071e4ff */
[----:B------:R-:W-:Y:S02]  /*0bc0*/  IMAD R9, R9, R21, RZ ;  /* 0x0000001509097224 */ /* 0x000fe400078e02ff */
[----:B------:R-:W-:-:S03]  /*0bd0*/  VIADD R20, R20, 0x1 ;  /* 0x0000000114147836 */ /* 0x000fc60000000000 */
[----:B------:R-:W-:Y:S01]  /*0be0*/  IADD3.X R9, P1, PT, R9, R8, RZ, P1, !PT ;  /* 0x0000000809097210 */ /* 0x000fe20000f3e4ff */
[----:B------:R-:W-:Y:S01]  /*0bf0*/  IMAD.X R8, RZ, RZ, R22, P0 ;  /* 0x000000ffff087224 */ /* 0x000fe200000e0616 */
[----:B------:R-:W-:-:S03]  /*0c00*/  ISETP.NE.AND P0, PT, R19, -0xf, PT ;  /* 0xfffffff11300780c */ /* 0x000fc60003f05270 */
[----:B------:R-:W-:Y:S02]  /*0c10*/  IMAD.X R8, RZ, RZ, R8, P1 ;  /* 0x000000ffff087224 */ /* 0x000fe400008e0608 */
[----:B0-----:R-:W-:Y:S02]  /*0c20*/  IMAD.MOV.U32 R10, RZ, RZ, R9 ;  /* 0x000000ffff0a7224 */ /* 0x001fe400078e0009 */
[----:B------:R-:W-:-:S06]  /*0c30*/  IMAD.MOV.U32 R11, RZ, RZ, R8 ;  /* 0x000000ffff0b7224 */ /* 0x000fcc00078e0008 */
[----:B------:R-:W-:Y:S05]  /*0c40*/  @P0 BRA `(.L_x_27) ;  /* 0xfffffffc00900947 */ /* 0x000fea000383ffff */
[----:B------:R-:W-:Y:S05]  /*0c50*/  BSYNC.RECONVERGENT B3 ;  /* 0x0000000000037941 */ /* 0x000fea0003800200 */
.L_x_26:
[----:B------:R-:W-:-:S07]  /*0c60*/  IMAD.MOV.U32 R13, RZ, RZ, R0 ;  /* 0x000000ffff0d7224 */ /* 0x000fce00078e0000 */
.L_x_25:
[----:B------:R-:W-:Y:S05]  /*0c70*/  BSYNC.RECONVERGENT B2 ;  /* 0x0000000000027941 */ /* 0x000fea0003800200 */
.L_x_24:
[----:B------:R-:W-:Y:S01]  /*0c80*/  LOP3.LUT P0, R23, R12, 0x3f, RZ, 0xc0, !PT ;  /* 0x0000003f0c177812 */ /* 0x000fe2000780c0ff */
[----:B------:R-:W-:-:S04]  /*0c90*/  IMAD.IADD R0, R17, 0x1, R13 ;  /* 0x0000000111007824 */ /* 0x000fc800078e020d */
[----:B------:R-:W-:-:S05]  /*0ca0*/  IMAD.U32 R25, R0, 0x8, R1 ;  /* 0x0000000800197824 */ /* 0x000fca00078e0001 */
[----:B------:R0:W-:Y:S04]  /*0cb0*/  STL.64 [R25+-0x78], R10 ;  /* 0xffff880a19007387 */ /* 0x0001e80000100a00 */
[----:B------:R-:W2:Y:S04]  /*0cc0*/  @P0 LDL.64 R20, [R1+0x8] ;  /* 0x0000080001140983 */ /* 0x000ea80000100a00 */
[----:B------:R-:W3:Y:S04]  /*0cd0*/  LDL.64 R8, [R1+0x10] ;  /* 0x0000100001087983 */ /* 0x000ee80000100a00 */
[----:B------:R-:W4:Y:S01]  /*0ce0*/  LDL.64 R6, [R1+0x18] ;  /* 0x0000180001067983 */ /* 0x000f220000100a00 */
[----:B------:R-:W-:Y:S01]  /*0cf0*/  @P0 LOP3.LUT R0, R23, 0x3f, RZ, 0x3c, !PT ;  /* 0x0000003f17000812 */ /* 0x000fe200078e3cff */
[----:B------:R-:W-:Y:S01]  /*0d00*/  BSSY.RECONVERGENT B2, `(.L_x_28) ;  /* 0x0000034000027945 */ /* 0x000fe20003800200 */
[----:B--2---:R-:W-:-:S02]  /*0d10*/  @P0 SHF.R.U64 R13, R20, 0x1, R21 ;  /* 0x00000001140d0819 */ /* 0x004fc40000001215 */
[----:B------:R-:W-:Y:S02]  /*0d20*/  @P0 SHF.R.U32.HI R15, RZ, 0x1, R21 ;  /* 0x00000001ff0f0819 */ /* 0x000fe40000011615 */
[CC--:B---3--:R-:W-:Y:S02]  /*0d30*/  @P0 SHF.L.U32 R17, R8.reuse, R23.reuse, RZ ;  /* 0x0000001708110219 */ /* 0x0c8fe400000006ff */
[----:B0-----:R-:W-:Y:S02]  /*0d40*/  @P0 SHF.R.U64 R10, R13, R0, R15 ;  /* 0x000000000d0a0219 */ /* 0x001fe4000000120f */
[--C-:B------:R-:W-:Y:S02]  /*0d50*/  @P0 SHF.R.U32.HI R21, RZ, 0x1, R9.reuse ;  /* 0x00000001ff150819 */ /* 0x100fe40000011609 */
[C-C-:B------:R-:W-:Y:S02]  /*0d60*/  @P0 SHF.R.U64 R19, R8.reuse, 0x1, R9.reuse ;  /* 0x0000000108130819 */ /* 0x140fe40000001209 */
[----:B------:R-:W-:-:S02]  /*0d70*/  @P0 SHF.L.U64.HI R12, R8, R23, R9 ;  /* 0x00000017080c0219 */ /* 0x000fc40000010209 */
[----:B------:R-:W-:Y:S02]  /*0d80*/  @P0 SHF.R.U32.HI R11, RZ, R0, R15 ;  /* 0x00000000ff0b0219 */ /* 0x000fe4000001160f */
[----:B------:R-:W-:Y:S02]  /*0d90*/  @P0 LOP3.LUT R8, R17, R10, RZ, 0xfc, !PT ;  /* 0x0000000a11080212 */ /* 0x000fe400078efcff */
[----:B----4-:R-:W-:Y:S02]  /*0da0*/  @P0 SHF.L.U32 R13, R6, R23, RZ ;  /* 0x00000017060d0219 */ /* 0x010fe400000006ff */
[----:B------:R-:W-:Y:S01]  /*0db0*/  @P0 SHF.R.U64 R20, R19, R0, R21 ;  /* 0x0000000013140219 */ /* 0x000fe20000001215 */
[----:B------:R-:W-:Y:S01]  /*0dc0*/  IMAD.SHL.U32 R10, R8, 0x4, RZ ;  /* 0x00000004080a7824 */ /* 0x000fe200078e00ff */
[----:B------:R-:W-:Y:S02]  /*0dd0*/  @P0 LOP3.LUT R9, R12, R11, RZ, 0xfc, !PT ;  /* 0x0000000b0c090212 */ /* 0x000fe400078efcff */
[----:B------:R-:W-:-:S02]  /*0de0*/  @P0 SHF.L.U64.HI R23, R6, R23, R7 ;  /* 0x0000001706170219 */ /* 0x000fc40000010207 */
[----:B------:R-:W-:Y:S02]  /*0df0*/  @P0 LOP3.LUT R6, R13, R20, RZ, 0xfc, !PT ;  /* 0x000000140d060212 */ /* 0x000fe400078efcff */
[----:B------:R-:W-:Y:S02]  /*0e00*/  @P0 SHF.R.U32.HI R0, RZ, R0, R21 ;  /* 0x00000000ff000219 */ /* 0x000fe40000011615 */
[----:B------:R-:W-:Y:S02]  /*0e10*/  SHF.L.U64.HI R20, R8, 0x2, R9 ;  /* 0x0000000208147819 */ /* 0x000fe40000010209 */
[----:B------:R-:W-:Y:S02]  /*0e20*/  @P0 LOP3.LUT R7, R23, R0, RZ, 0xfc, !PT ;  /* 0x0000000017070212 */ /* 0x000fe400078efcff */
[----:B------:R-:W-:Y:S02]  /*0e30*/  SHF.L.W.U32.HI R9, R9, 0x2, R6 ;  /* 0x0000000209097819 */ /* 0x000fe40000010e06 */
[----:B------:R-:W-:-:S02]  /*0e40*/  IADD3 RZ, P0, PT, RZ, -R10, RZ ;  /* 0x8000000affff7210 */ /* 0x000fc40007f1e0ff */
[----:B------:R-:W-:Y:S02]  /*0e50*/  LOP3.LUT R0, RZ, R20, RZ, 0x33, !PT ;  /* 0x00000014ff007212 */ /* 0x000fe400078e33ff */
[----:B------:R-:W-:Y:S02]  /*0e60*/  SHF.L.W.U32.HI R6, R6, 0x2, R7 ;  /* 0x0000000206067819 */ /* 0x000fe40000010e07 */
[----:B------:R-:W-:Y:S02]  /*0e70*/  LOP3.LUT R8, RZ, R9, RZ, 0x33, !PT ;  /* 0x00000009ff087212 */ /* 0x000fe400078e33ff */
[----:B------:R-:W-:Y:S02]  /*0e80*/  IADD3.X R11, P0, PT, RZ, R0, RZ, P0, !PT ;  /* 0x00000000ff0b7210 */ /* 0x000fe4000071e4ff */
[----:B------:R-:W-:Y:S02]  /*0e90*/  LOP3.LUT R12, RZ, R6, RZ, 0x33, !PT ;  /* 0x00000006ff0c7212 */ /* 0x000fe400078e33ff */
[----:B------:R-:W-:-:S02]  /*0ea0*/  IADD3.X R0, P1, PT, RZ, R8, RZ, P0, !PT ;  /* 0x00000008ff007210 */ /* 0x000fc4000073e4ff */
[----:B------:R-:W-:-:S03]  /*0eb0*/  ISETP.GT.U32.AND P2, PT, R9, -0x1, PT ;  /* 0xffffffff0900780c */ /* 0x000fc60003f44070 */
[----:B------:R-:W-:Y:S01]  /*0ec0*/  IMAD.X R13, RZ, RZ, R12, P1 ;  /* 0x000000ffff0d7224 */ /* 0x000fe200008e060c */
[----:B------:R-:W-:-:S04]  /*0ed0*/  ISETP.GT.AND.EX P0, PT, R6, -0x1, PT, P2 ;  /* 0xffffffff0600780c */ /* 0x000fc80003f04320 */
[----:B------:R-:W-:Y:S02]  /*0ee0*/  SEL R8, R6, R13, P0 ;  /* 0x0000000d06087207 */ /* 0x000fe40000000000 */
[----:B------:R-:W-:Y:S02]  /*0ef0*/  SEL R17, R9, R0, P0 ;  /* 0x0000000009117207 */ /* 0x000fe40000000000 */
[----:B------:R-:W-:Y:S02]  /*0f00*/  ISETP.NE.U32.AND P1, PT, R8, RZ, PT ;  /* 0x000000ff0800720c */ /* 0x000fe40003f25070 */
[----:B------:R-:W-:Y:S02]  /*0f10*/  SEL R13, R20, R11, P0 ;  /* 0x0000000b140d7207 */ /* 0x000fe40000000000 */
[----:B------:R-:W-:Y:S01]  /*0f20*/  SEL R9, R17, R8, !P1 ;  /* 0x0000000811097207 */ /* 0x000fe20004800000 */
[----:B------:R-:W-:-:S05]  /*0f30*/  @!P0 IMAD.MOV R10, RZ, RZ, -R10 ;  /* 0x000000ffff0a8224 */ /* 0x000fca00078e0a0a */
[----:B------:R-:W0:Y:S02]  /*0f40*/  FLO.U32 R9, R9 ;  /* 0x0000000900097300 */ /* 0x000e2400000e0000 */
[C---:B0-----:R-:W-:Y:S02]  /*0f50*/  IADD3 R12, PT, PT, -R9.reuse, 0x1f, RZ ;  /* 0x0000001f090c7810 */ /* 0x041fe40007ffe1ff */
[----:B------:R-:W-:-:S03]  /*0f60*/  IADD3 R0, PT, PT, -R9, 0x3f, RZ ;  /* 0x0000003f09007810 */ /* 0x000fc60007ffe1ff */
[----:B------:R-:W-:-:S05]  /*0f70*/  @P1 IMAD.MOV R0, RZ, RZ, R12 ;  /* 0x000000ffff001224 */ /* 0x000fca00078e020c */
[----:B------:R-:W-:-:S13]  /*0f80*/  ISETP.NE.AND P1, PT, R0, RZ, PT ;  /* 0x000000ff0000720c */ /* 0x000fda0003f25270 */
[----:B------:R-:W-:Y:S05]  /*0f90*/  @!P1 BRA `(.L_x_29) ;  /* 0x0000000000289947 */ /* 0x000fea0003800000 */
[--C-:B------:R-:W-:Y:S02]  /*0fa0*/  SHF.R.U64 R11, R10, 0x1, R13.reuse ;  /* 0x000000010a0b7819 */ /* 0x100fe4000000120d */
[C---:B------:R-:W-:Y:S02]  /*0fb0*/  LOP3.LUT R9, R0.reuse, 0x3f, RZ, 0xc0, !PT ;  /* 0x0000003f00097812 */ /* 0x040fe400078ec0ff */
[----:B------:R-:W-:Y:S02]  /*0fc0*/  SHF.R.U32.HI R13, RZ, 0x1, R13 ;  /* 0x00000001ff0d7819 */ /* 0x000fe4000001160d */
[----:B------:R-:W-:Y:S02]  /*0fd0*/  LOP3.LUT R10, R0, 0x3f, RZ, 0xc, !PT ;  /* 0x0000003f000a7812 */ /* 0x000fe400078e0cff */
[CC--:B------:R-:W-:Y:S02]  /*0fe0*/  SHF.L.U64.HI R15, R17.reuse, R9.reuse, R8 ;  /* 0x00000009110f7219 */ /* 0x0c0fe40000010208 */
[----:B------:R-:W-:-:S02]  /*0ff0*/  SHF.L.U32 R9, R17, R9, RZ ;  /* 0x0000000911097219 */ /* 0x000fc400000006ff */
[-CC-:B------:R-:W-:Y:S02]  /*1000*/  SHF.R.U64 R8, R11, R10.reuse, R13.reuse ;  /* 0x0000000a0b087219 */ /* 0x180fe4000000120d */
[----:B------:R-:W-:Y:S02]  /*1010*/  SHF.R.U32.HI R10, RZ, R10, R13 ;  /* 0x0000000aff0a7219 */ /* 0x000fe4000001160d */
[----:B------:R-:W-:Y:S02]  /*1020*/  LOP3.LUT R17, R9, R8, RZ, 0xfc, !PT ;  /* 0x0000000809117212 */ /* 0x000fe400078efcff */
[----:B------:R-:W-:-:S07]  /*1030*/  LOP3.LUT R8, R15, R10, RZ, 0xfc, !PT ;  /* 0x0000000a0f087212 */ /* 0x000fce00078efcff */
.L_x_29:
[----:B------:R-:W-:Y:S05]  /*1040*/  BSYNC.RECONVERGENT B2 ;  /* 0x0000000000027941 */ /* 0x000fea0003800200 */
.L_x_28:
[----:B------:R-:W-:-:S04]  /*1050*/  IMAD.WIDE.U32 R12, R17, 0x2168c235, RZ ;  /* 0x2168c235110c7825 */ /* 0x000fc800078e00ff */
[----:B------:R-:W-:Y:S01]  /*1060*/  IMAD.MOV.U32 R10, RZ, RZ, R13 ;  /* 0x000000ffff0a7224 */ /* 0x000fe200078e000d */
[----:B------:R-:W-:Y:S01]  /*1070*/  IADD3 RZ, P1, PT, R12, R12, RZ ;  /* 0x0000000c0cff7210 */ /* 0x000fe20007f3e0ff */
[----:B------:R-:W-:Y:S02]  /*1080*/  IMAD.MOV.U32 R11, RZ, RZ, RZ ;  /* 0x000000ffff0b7224 */ /* 0x000fe400078e00ff */
[----:B------:R-:W-:-:S04]  /*1090*/  IMAD.HI.U32 R9, R8, -0x36f0255e, RZ ;  /* 0xc90fdaa208097827 */ /* 0x000fc800078e00ff */
[----:B------:R-:W-:-:S04]  /*10a0*/  IMAD.WIDE.U32 R10, R17, -0x36f0255e, R10 ;  /* 0xc90fdaa2110a7825 */ /* 0x000fc800078e000a */
[C---:B------:R-:W-:Y:S02]  /*10b0*/  IMAD R13, R8.reuse, -0x36f0255e, RZ ;  /* 0xc90fdaa2080d7824 */ /* 0x040fe400078e02ff */
[----:B------:R-:W-:-:S04]  /*10c0*/  IMAD.WIDE.U32 R10, P2, R8, 0x2168c235, R10 ;  /* 0x2168c235080a7825 */ /* 0x000fc8000784000a */
[----:B------:R-:W-:Y:S01]  /*10d0*/  IMAD.X R8, RZ, RZ, R9, P2 ;  /* 0x000000ffff087224 */ /* 0x000fe200010e0609 */
[----:B------:R-:W-:Y:S02]  /*10e0*/  IADD3 R9, P2, PT, R13, R11, RZ ;  /* 0x0000000b0d097210 */ /* 0x000fe40007f5e0ff */
[----:B------:R-:W-:Y:S02]  /*10f0*/  IADD3.X RZ, P1, PT, R10, R10, RZ, P1, !PT ;  /* 0x0000000a0aff7210 */ /* 0x000fe40000f3e4ff */
[C---:B------:R-:W-:Y:S01]  /*1100*/  ISETP.GT.U32.AND P3, PT, R9.reuse, RZ, PT ;  /* 0x000000ff0900720c */ /* 0x040fe20003f64070 */
[----:B------:R-:W-:Y:S01]  /*1110*/  IMAD.X R8, RZ, RZ, R8, P2 ;  /* 0x000000ffff087224 */ /* 0x000fe200010e0608 */
[----:B------:R-:W-:-:S04]  /*1120*/  IADD3.X R10, P2, PT, R9, R9, RZ, P1, !PT ;  /* 0x00000009090a7210 */ /* 0x000fc80000f5e4ff */
[C---:B------:R-:W-:Y:S01]  /*1130*/  ISETP.GT.AND.EX P1, PT, R8.reuse, RZ, PT, P3 ;  /* 0x000000ff0800720c */ /* 0x040fe20003f24330 */
[----:B------:R-:W-:-:S03]  /*1140*/  IMAD.X R11, R8, 0x1, R8, P2 ;  /* 0x00000001080b7824 */ /* 0x000fc600010e0608 */
[----:B------:R-:W-:Y:S02]  /*1150*/  SEL R9, R10, R9, P1 ;  /* 0x000000090a097207 */ /* 0x000fe40000800000 */
[----:B------:R-:W-:Y:S02]  /*1160*/  SEL R10, R11, R8, P1 ;  /* 0x000000080b0a7207 */ /* 0x000fe40000800000 */
[----:B------:R-:W-:Y:S02]  /*1170*/  IADD3 R9, P2, PT, R9, 0x1, RZ ;  /* 0x0000000109097810 */ /* 0x000fe40007f5e0ff */
[----:B------:R-:W-:Y:S02]  /*1180*/  SEL R11, RZ, 0xffffffff, !P1 ;  /* 0xffffffffff0b7807 */ /* 0x000fe40004800000 */
[----:B------:R-:W-:Y:S01]  /*1190*/  LOP3.LUT P1, R8, R14, 0x80000000, RZ, 0xc0, !PT ;  /* 0x800000000e087812 */ /* 0x000fe2000782c0ff */
[----:B------:R-:W-:Y:S02]  /*11a0*/  IMAD.X R10, RZ, RZ, R10, P2 ;  /* 0x000000ffff0a7224 */ /* 0x000fe400010e060a */
[----:B------:R-:W-:Y:S01]  /*11b0*/  IMAD.IADD R11, R11, 0x1, -R0 ;  /* 0x000000010b0b7824 */ /* 0x000fe200078e0a00 */
[----:B------:R-:W-:-:S02]  /*11c0*/  @!P0 LOP3.LUT R8, R8, 0x80000000, RZ, 0x3c, !PT ;  /* 0x8000000008088812 */ /* 0x000fc400078e3cff */
[----:B------:R-:W-:-:S04]  /*11d0*/  SHF.R.U64 R9, R9, 0xa, R10 ;  /* 0x0000000a09097819 */ /* 0x000fc8000000120a */
[----:B------:R-:W-:-:S04]  /*11e0*/  IADD3 R9, P2, PT, R9, 0x1, RZ ;  /* 0x0000000109097810 */ /* 0x000fc80007f5e0ff */
[----:B------:R-:W-:-:S04]  /*11f0*/  LEA.HI.X R10, R10, RZ, RZ, 0x16, P2 ;  /* 0x000000ff0a0a7211 */ /* 0x000fc800010fb4ff */
[--C-:B------:R-:W-:Y:S02]  /*1200*/  SHF.R.U64 R0, R9, 0x1, R10.reuse ;  /* 0x0000000109007819 */ /* 0x100fe4000000120a */
[----:B------:R-:W-:Y:S01]  /*1210*/  SHF.R.U32.HI R9, RZ, 0x1e, R7 ;  /* 0x0000001eff097819 */ /* 0x000fe20000011607 */
[----:B------:R-:W-:Y:S01]  /*1220*/  IMAD.SHL.U32 R7, R11, 0x100000, RZ ;  /* 0x001000000b077824 */ /* 0x000fe200078e00ff */
[----:B------:R-:W-:Y:S02]  /*1230*/  SHF.R.U32.HI R10, RZ, 0x1, R10 ;  /* 0x00000001ff0a7819 */ /* 0x000fe4000001160a */
[----:B------:R-:W-:Y:S02]  /*1240*/  IADD3 R15, P2, P3, RZ, RZ, R0 ;  /* 0x000000ffff0f7210 */ /* 0x000fe40007b5e000 */
[----:B------:R-:W-:Y:S02]  /*1250*/  LEA.HI R6, R6, R9, RZ, 0x1 ;  /* 0x0000000906067211 */ /* 0x000fe400078f08ff */
[----:B------:R-:W-:-:S03]  /*1260*/  IADD3.X R7, PT, PT, R7, 0x3fe00000, R10, P2, P3 ;  /* 0x3fe0000007077810 */ /* 0x000fc600017e640a */
[----:B------:R-:W-:Y:S01]  /*1270*/  @P1 IMAD.MOV R6, RZ, RZ, -R6 ;  /* 0x000000ffff061224 */ /* 0x000fe200078e0a06 */
[----:B------:R-:W-:-:S07]  /*1280*/  LOP3.LUT R14, R7, R8, RZ, 0xfc, !PT ;  /* 0x00000008070e7212 */ /* 0x000fce00078efcff */
.L_x_23:
[----:B------:R-:W-:Y:S02]  /*1290*/  IMAD.MOV.U32 R19, RZ, RZ, 0x0 ;  /* 0x00000000ff137424 */ /* 0x000fe400078e00ff */
[----:B------:R-:W-:Y:S02]  /*12a0*/  IMAD.MOV.U32 R0, RZ, RZ, R6 ;  /* 0x000000ffff007224 */ /* 0x000fe400078e0006 */
[----:B------:R-:W-:Y:S02]  /*12b0*/  IMAD.MOV.U32 R6, RZ, RZ, R15 ;  /* 0x000000ffff067224 */ /* 0x000fe400078e000f */
[----:B------:R-:W-:Y:S01]  /*12c0*/  IMAD.MOV.U32 R7, RZ, RZ, R14 ;  /* 0x000000ffff077224 */ /* 0x000fe200078e000e */
[----:B------:R-:W-:Y:S06]  /*12d0*/  RET.REL.NODEC R18 `(_Z21phase_rotation_kernelPKdddPdS1_i) ;  /* 0xffffffec12487950 */ /* 0x000fec0003c3ffff */
.L_x_30:
        /* <DEDUP_REMOVED lines=10> */
.L_x_32:


//--------------------- .nv.global.init           --------------------------
	.section	.nv.global.init,"aw",@progbits
	.align	16
.nv.global.init:
	.type		__cudart_sin_cos_coeffs,@object
	.size		__cudart_sin_cos_coeffs,(__cudart_i2opi_d - __cudart_sin_cos_coeffs)
__cudart_sin_cos_coeffs:
        /*0000*/ 	.byte	0x46, 0xd2, 0xb0, 0x2c, 0xf1, 0xe5, 0x5a, 0xbe, 0x92, 0xe3, 0xac, 0x69, 0xe3, 0x1d, 0xc7, 0x3e
        /*0010*/ 	.byte	0xa1, 0x62, 0xdb, 0x19, 0xa0, 0x01, 0x2a, 0xbf, 0x18, 0x08, 0x11, 0x11, 0x11, 0x11, 0x81, 0x3f
        /*0020*/ 	.byte	0x54, 0x55, 0x55, 0x55, 0x55, 0x55, 0xc5, 0xbf, 0x00, 0x00, 0x00, 0x00, 0x00, 0x00, 0x00, 0x00
        /*0030*/ 	.byte	0x00, 0x00, 0x00, 0x00, 0x00, 0x00, 0x00, 0x00, 0x64, 0x81, 0xfd, 0x20, 0x83, 0xff, 0xa8, 0xbd
        /*0040*/ 	.byte	0x28, 0x85, 0xef, 0xc1, 0xa7, 0xee, 0x21, 0x3e, 0xd9, 0xe6, 0x06, 0x8e, 0x4f, 0x7e, 0x92, 0xbe
        /*0050*/ 	.byte	0xe9, 0xbc, 0xdd, 0x19, 0xa0, 0x01, 0xfa, 0x3e, 0x47, 0x5d, 0xc1, 0x16, 0x6c, 0xc1, 0x56, 0xbf
        /*0060*/ 	.byte	0x51, 0x55, 0x55, 0x55, 0x55, 0x55, 0xa5, 0x3f, 0x00, 0x00, 0x00, 0x00, 0x00, 0x00, 0xe0, 0xbf
        /*0070*/ 	.byte	0x00, 0x00, 0x00, 0x00, 0x00, 0x00, 0xf0, 0x3f, 0x00, 0x00, 0x00, 0x00, 0x00, 0x00, 0x00, 0x00
	.type		__cudart_i2opi_d,@object
	.size		__cudart_i2opi_d,(.L_0 - __cudart_i2opi_d)
__cudart_i2opi_d:
        /* <DEDUP_REMOVED lines=9> */
.L_0:


//--------------------- .nv.shared.reserved.0     --------------------------
	.section	.nv.shared.reserved.0,"aw",@nobits
	.weak		__nv_reservedSMEM_offset_0_alias
	.size		__nv_reservedSMEM_offset_0_alias, 0, 64
	.other		__nv_reservedSMEM_offset_0_alias,@"STO_CUDA_RESERVED_SHARED STV_DEFAULT"
__nv_reservedSMEM_offset_0_alias:
	.zero		0
	.zero		64


//--------------------- .nv.constant0._Z18compute_sum_kernelPKdS0_PdS1_i --------------------------
	.section	.nv.constant0._Z18compute_sum_kernelPKdS0_PdS1_i,"a",@progbits
	.sectionflags	@""
	.align	4
.nv.constant0._Z18compute_sum_kernelPKdS0_PdS1_i:
	.zero		932


//--------------------- .nv.constant0._Z22low_pass_filter_kernelPKdS0_PdS1_ii --------------------------
	.section	.nv.constant0._Z22low_pass_filter_kernelPKdS0_PdS1_ii,"a",@progbits
	.sectionflags	@""
	.align	4
.nv.constant0._Z22low_pass_filter_kernelPKdS0_PdS1_ii:
	.zero		936


//--------------------- .nv.constant0._Z21phase_rotation_kernelPKdddPdS1_i --------------------------
	.section	.nv.constant0._Z21phase_rotation_kernelPKdddPdS1_i,"a",@progbits
	.sectionflags	@""
	.align	4
.nv.constant0._Z21phase_rotation_kernelPKdddPdS1_i:
	.zero		940


//--------------------- SYMBOLS --------------------------

	.type		.nv.reservedSmem.offset0,@object
	.size		.nv.reservedSmem.offset0,0x4
